//
// Generated by NVIDIA NVVM Compiler
//
// Compiler Build ID: CL-36424714
// Cuda compilation tools, release 13.0, V13.0.88
// Based on NVVM 20.0.0
//

.version 9.0
.target sm_100
.address_size 64

	// .globl	_Z21per_row_column_kernelPlS_S_ll

.visible .entry _Z21per_row_column_kernelPlS_S_ll(
	.param .u64 .ptr .align 1 _Z21per_row_column_kernelPlS_S_ll_param_0,
	.param .u64 .ptr .align 1 _Z21per_row_column_kernelPlS_S_ll_param_1,
	.param .u64 .ptr .align 1 _Z21per_row_column_kernelPlS_S_ll_param_2,
	.param .u64 _Z21per_row_column_kernelPlS_S_ll_param_3,
	.param .u64 _Z21per_row_column_kernelPlS_S_ll_param_4
)
{
	.reg .pred 	%p<12>;
	.reg .b32 	%r<5>;
	.reg .b64 	%rd<160>;

	ld.param.u64 	%rd28, [_Z21per_row_column_kernelPlS_S_ll_param_0];
	ld.param.u64 	%rd29, [_Z21per_row_column_kernelPlS_S_ll_param_1];
	ld.param.u64 	%rd25, [_Z21per_row_column_kernelPlS_S_ll_param_2];
	ld.param.u64 	%rd26, [_Z21per_row_column_kernelPlS_S_ll_param_3];
	ld.param.u64 	%rd27, [_Z21per_row_column_kernelPlS_S_ll_param_4];
	cvta.to.global.u64 	%rd1, %rd25;
	cvta.to.global.u64 	%rd2, %rd29;
	cvta.to.global.u64 	%rd3, %rd28;
	mov.u32 	%r1, %ctaid.x;
	mov.u32 	%r2, %ntid.x;
	mov.u32 	%r3, %tid.x;
	mad.lo.s32 	%r4, %r1, %r2, %r3;
	cvt.u64.u32 	%rd4, %r4;
	setp.le.u64 	%p1, %rd26, %rd4;
	setp.eq.s64 	%p2, %rd27, 0;
	or.pred  	%p3, %p1, %p2;
	@%p3 bra 	$L__BB0_12;
	mul.lo.s64 	%rd5, %rd27, %rd4;
	add.s64 	%rd31, %rd27, -1;
	setp.lt.u64 	%p4, %rd31, 7;
	mov.b64 	%rd158, 0;
	@%p4 bra 	$L__BB0_4;
	and.b64  	%rd158, %rd27, -8;
	shl.b64 	%rd32, %rd4, 3;
	add.s64 	%rd155, %rd2, %rd32;
	shl.b64 	%rd33, %rd5, 3;
	add.s64 	%rd34, %rd33, 32;
	add.s64 	%rd154, %rd3, %rd34;
	add.s64 	%rd153, %rd1, %rd34;
	mov.u64 	%rd156, %rd158;
$L__BB0_3:
	.pragma "nounroll";
	ld.global.u64 	%rd35, [%rd154+-32];
	ld.global.u64 	%rd36, [%rd155];
	add.s64 	%rd37, %rd36, %rd35;
	sub.s64 	%rd38, %rd36, %rd35;
	mul.lo.s64 	%rd39, %rd37, %rd38;
	st.global.u64 	[%rd153+-32], %rd39;
	ld.global.u64 	%rd40, [%rd154+-24];
	shl.b64 	%rd41, %rd26, 3;
	add.s64 	%rd42, %rd155, %rd41;
	ld.global.u64 	%rd43, [%rd42];
	add.s64 	%rd44, %rd43, %rd40;
	sub.s64 	%rd45, %rd43, %rd40;
	mul.lo.s64 	%rd46, %rd44, %rd45;
	st.global.u64 	[%rd153+-24], %rd46;
	ld.global.u64 	%rd47, [%rd154+-16];
	add.s64 	%rd48, %rd42, %rd41;
	ld.global.u64 	%rd49, [%rd48];
	add.s64 	%rd50, %rd49, %rd47;
	sub.s64 	%rd51, %rd49, %rd47;
	mul.lo.s64 	%rd52, %rd50, %rd51;
	st.global.u64 	[%rd153+-16], %rd52;
	ld.global.u64 	%rd53, [%rd154+-8];
	add.s64 	%rd54, %rd48, %rd41;
	ld.global.u64 	%rd55, [%rd54];
	add.s64 	%rd56, %rd55, %rd53;
	sub.s64 	%rd57, %rd55, %rd53;
	mul.lo.s64 	%rd58, %rd56, %rd57;
	st.global.u64 	[%rd153+-8], %rd58;
	ld.global.u64 	%rd59, [%rd154];
	add.s64 	%rd60, %rd54, %rd41;
	ld.global.u64 	%rd61, [%rd60];
	add.s64 	%rd62, %rd61, %rd59;
	sub.s64 	%rd63, %rd61, %rd59;
	mul.lo.s64 	%rd64, %rd62, %rd63;
	st.global.u64 	[%rd153], %rd64;
	ld.global.u64 	%rd65, [%rd154+8];
	add.s64 	%rd66, %rd60, %rd41;
	ld.global.u64 	%rd67, [%rd66];
	add.s64 	%rd68, %rd67, %rd65;
	sub.s64 	%rd69, %rd67, %rd65;
	mul.lo.s64 	%rd70, %rd68, %rd69;
	st.global.u64 	[%rd153+8], %rd70;
	ld.global.u64 	%rd71, [%rd154+16];
	add.s64 	%rd72, %rd66, %rd41;
	ld.global.u64 	%rd73, [%rd72];
	add.s64 	%rd74, %rd73, %rd71;
	sub.s64 	%rd75, %rd73, %rd71;
	mul.lo.s64 	%rd76, %rd74, %rd75;
	st.global.u64 	[%rd153+16], %rd76;
	ld.global.u64 	%rd77, [%rd154+24];
	add.s64 	%rd78, %rd72, %rd41;
	ld.global.u64 	%rd79, [%rd78];
	add.s64 	%rd80, %rd79, %rd77;
	sub.s64 	%rd81, %rd79, %rd77;
	mul.lo.s64 	%rd82, %rd80, %rd81;
	st.global.u64 	[%rd153+24], %rd82;
	add.s64 	%rd156, %rd156, -8;
	shl.b64 	%rd83, %rd26, 6;
	add.s64 	%rd155, %rd155, %rd83;
	add.s64 	%rd154, %rd154, 64;
	add.s64 	%rd153, %rd153, 64;
	setp.ne.s64 	%p5, %rd156, 0;
	@%p5 bra 	$L__BB0_3;
$L__BB0_4:
	and.b64  	%rd19, %rd27, 7;
	setp.eq.s64 	%p6, %rd19, 0;
	@%p6 bra 	$L__BB0_12;
	setp.lt.u64 	%p7, %rd19, 4;
	@%p7 bra 	$L__BB0_7;
	ld.param.u64 	%rd150, [_Z21per_row_column_kernelPlS_S_ll_param_2];
	add.s64 	%rd84, %rd158, %rd5;
	shl.b64 	%rd85, %rd84, 3;
	add.s64 	%rd86, %rd3, %rd85;
	ld.global.u64 	%rd87, [%rd86];
	mad.lo.s64 	%rd88, %rd158, %rd26, %rd4;
	shl.b64 	%rd89, %rd88, 3;
	add.s64 	%rd90, %rd2, %rd89;
	ld.global.u64 	%rd91, [%rd90];
	add.s64 	%rd92, %rd91, %rd87;
	sub.s64 	%rd93, %rd91, %rd87;
	mul.lo.s64 	%rd94, %rd92, %rd93;
	cvta.to.global.u64 	%rd95, %rd150;
	add.s64 	%rd96, %rd95, %rd85;
	st.global.u64 	[%rd96], %rd94;
	ld.global.u64 	%rd97, [%rd86+8];
	shl.b64 	%rd98, %rd26, 3;
	add.s64 	%rd99, %rd90, %rd98;
	ld.global.u64 	%rd100, [%rd99];
	add.s64 	%rd101, %rd100, %rd97;
	sub.s64 	%rd102, %rd100, %rd97;
	mul.lo.s64 	%rd103, %rd101, %rd102;
	st.global.u64 	[%rd96+8], %rd103;
	ld.global.u64 	%rd104, [%rd86+16];
	add.s64 	%rd105, %rd99, %rd98;
	ld.global.u64 	%rd106, [%rd105];
	add.s64 	%rd107, %rd106, %rd104;
	sub.s64 	%rd108, %rd106, %rd104;
	mul.lo.s64 	%rd109, %rd107, %rd108;
	st.global.u64 	[%rd96+16], %rd109;
	ld.global.u64 	%rd110, [%rd86+24];
	add.s64 	%rd111, %rd105, %rd98;
	ld.global.u64 	%rd112, [%rd111];
	add.s64 	%rd113, %rd112, %rd110;
	sub.s64 	%rd114, %rd112, %rd110;
	mul.lo.s64 	%rd115, %rd113, %rd114;
	st.global.u64 	[%rd96+24], %rd115;
	add.s64 	%rd158, %rd158, 4;
$L__BB0_7:
	and.b64  	%rd22, %rd27, 3;
	setp.eq.s64 	%p8, %rd22, 0;
	@%p8 bra 	$L__BB0_12;
	setp.eq.s64 	%p9, %rd22, 1;
	@%p9 bra 	$L__BB0_10;
	ld.param.u64 	%rd151, [_Z21per_row_column_kernelPlS_S_ll_param_2];
	add.s64 	%rd116, %rd158, %rd5;
	shl.b64 	%rd117, %rd116, 3;
	add.s64 	%rd118, %rd3, %rd117;
	ld.global.u64 	%rd119, [%rd118];
	mad.lo.s64 	%rd120, %rd158, %rd26, %rd4;
	shl.b64 	%rd121, %rd120, 3;
	add.s64 	%rd122, %rd2, %rd121;
	ld.global.u64 	%rd123, [%rd122];
	add.s64 	%rd124, %rd123, %rd119;
	sub.s64 	%rd125, %rd123, %rd119;
	mul.lo.s64 	%rd126, %rd124, %rd125;
	cvta.to.global.u64 	%rd127, %rd151;
	add.s64 	%rd128, %rd127, %rd117;
	st.global.u64 	[%rd128], %rd126;
	ld.global.u64 	%rd129, [%rd118+8];
	shl.b64 	%rd130, %rd26, 3;
	add.s64 	%rd131, %rd122, %rd130;
	ld.global.u64 	%rd132, [%rd131];
	add.s64 	%rd133, %rd132, %rd129;
	sub.s64 	%rd134, %rd132, %rd129;
	mul.lo.s64 	%rd135, %rd133, %rd134;
	st.global.u64 	[%rd128+8], %rd135;
	add.s64 	%rd158, %rd158, 2;
$L__BB0_10:
	and.b64  	%rd136, %rd27, 1;
	setp.eq.b64 	%p10, %rd136, 1;
	not.pred 	%p11, %p10;
	@%p11 bra 	$L__BB0_12;
	ld.param.u64 	%rd152, [_Z21per_row_column_kernelPlS_S_ll_param_2];
	add.s64 	%rd137, %rd158, %rd5;
	shl.b64 	%rd138, %rd137, 3;
	add.s64 	%rd139, %rd3, %rd138;
	ld.global.u64 	%rd140, [%rd139];
	mad.lo.s64 	%rd141, %rd158, %rd26, %rd4;
	shl.b64 	%rd142, %rd141, 3;
	add.s64 	%rd143, %rd2, %rd142;
	ld.global.u64 	%rd144, [%rd143];
	add.s64 	%rd145, %rd144, %rd140;
	sub.s64 	%rd146, %rd144, %rd140;
	mul.lo.s64 	%rd147, %rd145, %rd146;
	cvta.to.global.u64 	%rd148, %rd152;
	add.s64 	%rd149, %rd148, %rd138;
	st.global.u64 	[%rd149], %rd147;
$L__BB0_12:
	ret;

}
	// .globl	_Z21per_column_row_kernelPlS_S_ll
.visible .entry _Z21per_column_row_kernelPlS_S_ll(
	.param .u64 .ptr .align 1 _Z21per_column_row_kernelPlS_S_ll_param_0,
	.param .u64 .ptr .align 1 _Z21per_column_row_kernelPlS_S_ll_param_1,
	.param .u64 .ptr .align 1 _Z21per_column_row_kernelPlS_S_ll_param_2,
	.param .u64 _Z21per_column_row_kernelPlS_S_ll_param_3,
	.param .u64 _Z21per_column_row_kernelPlS_S_ll_param_4
)
{
	.reg .pred 	%p<12>;
	.reg .b32 	%r<8>;
	.reg .b64 	%rd<170>;

	ld.param.u64 	%rd24, [_Z21per_column_row_kernelPlS_S_ll_param_0];
	ld.param.u64 	%rd25, [_Z21per_column_row_kernelPlS_S_ll_param_1];
	ld.param.u64 	%rd26, [_Z21per_column_row_kernelPlS_S_ll_param_2];
	ld.param.u64 	%rd22, [_Z21per_column_row_kernelPlS_S_ll_param_3];
	ld.param.u64 	%rd23, [_Z21per_column_row_kernelPlS_S_ll_param_4];
	cvta.to.global.u64 	%rd1, %rd26;
	cvta.to.global.u64 	%rd2, %rd25;
	cvta.to.global.u64 	%rd3, %rd24;
	mov.u32 	%r1, %ctaid.x;
	mov.u32 	%r2, %ntid.y;
	mov.u32 	%r3, %tid.y;
	mad.lo.s32 	%r4, %r1, %r2, %r3;
	mov.u32 	%r5, %ntid.x;
	mov.u32 	%r6, %tid.x;
	mad.lo.s32 	%r7, %r4, %r5, %r6;
	cvt.u64.u32 	%rd4, %r7;
	setp.le.u64 	%p1, %rd23, %rd4;
	setp.eq.s64 	%p2, %rd22, 0;
	or.pred  	%p3, %p1, %p2;
	@%p3 bra 	$L__BB1_12;
	ld.param.u64 	%rd156, [_Z21per_column_row_kernelPlS_S_ll_param_3];
	mul.lo.s64 	%rd5, %rd156, %rd4;
	add.s64 	%rd28, %rd156, -1;
	setp.lt.u64 	%p4, %rd28, 7;
	mov.b64 	%rd168, 0;
	@%p4 bra 	$L__BB1_4;
	ld.param.u64 	%rd157, [_Z21per_column_row_kernelPlS_S_ll_param_3];
	and.b64  	%rd168, %rd157, -8;
	shl.b64 	%rd165, %rd4, 3;
	shl.b64 	%rd29, %rd5, 3;
	add.s64 	%rd30, %rd29, %rd2;
	add.s64 	%rd164, %rd30, 32;
	mov.u64 	%rd166, %rd168;
$L__BB1_3:
	.pragma "nounroll";
	add.s64 	%rd31, %rd3, %rd165;
	ld.global.u64 	%rd32, [%rd31];
	ld.global.u64 	%rd33, [%rd164+-32];
	add.s64 	%rd34, %rd33, %rd32;
	sub.s64 	%rd35, %rd33, %rd32;
	mul.lo.s64 	%rd36, %rd34, %rd35;
	add.s64 	%rd37, %rd1, %rd165;
	st.global.u64 	[%rd37], %rd36;
	shl.b64 	%rd38, %rd23, 3;
	add.s64 	%rd39, %rd31, %rd38;
	ld.global.u64 	%rd40, [%rd39];
	ld.global.u64 	%rd41, [%rd164+-24];
	add.s64 	%rd42, %rd41, %rd40;
	sub.s64 	%rd43, %rd41, %rd40;
	mul.lo.s64 	%rd44, %rd42, %rd43;
	add.s64 	%rd45, %rd37, %rd38;
	st.global.u64 	[%rd45], %rd44;
	add.s64 	%rd46, %rd39, %rd38;
	ld.global.u64 	%rd47, [%rd46];
	ld.global.u64 	%rd48, [%rd164+-16];
	add.s64 	%rd49, %rd48, %rd47;
	sub.s64 	%rd50, %rd48, %rd47;
	mul.lo.s64 	%rd51, %rd49, %rd50;
	add.s64 	%rd52, %rd45, %rd38;
	st.global.u64 	[%rd52], %rd51;
	add.s64 	%rd53, %rd46, %rd38;
	ld.global.u64 	%rd54, [%rd53];
	ld.global.u64 	%rd55, [%rd164+-8];
	add.s64 	%rd56, %rd55, %rd54;
	sub.s64 	%rd57, %rd55, %rd54;
	mul.lo.s64 	%rd58, %rd56, %rd57;
	add.s64 	%rd59, %rd52, %rd38;
	st.global.u64 	[%rd59], %rd58;
	add.s64 	%rd60, %rd53, %rd38;
	ld.global.u64 	%rd61, [%rd60];
	ld.global.u64 	%rd62, [%rd164];
	add.s64 	%rd63, %rd62, %rd61;
	sub.s64 	%rd64, %rd62, %rd61;
	mul.lo.s64 	%rd65, %rd63, %rd64;
	add.s64 	%rd66, %rd59, %rd38;
	st.global.u64 	[%rd66], %rd65;
	add.s64 	%rd67, %rd60, %rd38;
	ld.global.u64 	%rd68, [%rd67];
	ld.global.u64 	%rd69, [%rd164+8];
	add.s64 	%rd70, %rd69, %rd68;
	sub.s64 	%rd71, %rd69, %rd68;
	mul.lo.s64 	%rd72, %rd70, %rd71;
	add.s64 	%rd73, %rd66, %rd38;
	st.global.u64 	[%rd73], %rd72;
	add.s64 	%rd74, %rd67, %rd38;
	ld.global.u64 	%rd75, [%rd74];
	ld.global.u64 	%rd76, [%rd164+16];
	add.s64 	%rd77, %rd76, %rd75;
	sub.s64 	%rd78, %rd76, %rd75;
	mul.lo.s64 	%rd79, %rd77, %rd78;
	add.s64 	%rd80, %rd73, %rd38;
	st.global.u64 	[%rd80], %rd79;
	add.s64 	%rd81, %rd74, %rd38;
	ld.global.u64 	%rd82, [%rd81];
	ld.global.u64 	%rd83, [%rd164+24];
	add.s64 	%rd84, %rd83, %rd82;
	sub.s64 	%rd85, %rd83, %rd82;
	mul.lo.s64 	%rd86, %rd84, %rd85;
	add.s64 	%rd87, %rd80, %rd38;
	st.global.u64 	[%rd87], %rd86;
	add.s64 	%rd166, %rd166, -8;
	shl.b64 	%rd88, %rd23, 6;
	add.s64 	%rd165, %rd165, %rd88;
	add.s64 	%rd164, %rd164, 64;
	setp.ne.s64 	%p5, %rd166, 0;
	@%p5 bra 	$L__BB1_3;
$L__BB1_4:
	ld.param.u64 	%rd158, [_Z21per_column_row_kernelPlS_S_ll_param_3];
	and.b64  	%rd16, %rd158, 7;
	setp.eq.s64 	%p6, %rd16, 0;
	@%p6 bra 	$L__BB1_12;
	setp.lt.u64 	%p7, %rd16, 4;
	@%p7 bra 	$L__BB1_7;
	ld.param.u64 	%rd159, [_Z21per_column_row_kernelPlS_S_ll_param_3];
	mad.lo.s64 	%rd89, %rd168, %rd23, %rd4;
	shl.b64 	%rd90, %rd89, 3;
	add.s64 	%rd91, %rd3, %rd90;
	ld.global.u64 	%rd92, [%rd91];
	mad.lo.s64 	%rd93, %rd159, %rd4, %rd168;
	shl.b64 	%rd94, %rd93, 3;
	add.s64 	%rd95, %rd2, %rd94;
	ld.global.u64 	%rd96, [%rd95];
	add.s64 	%rd97, %rd96, %rd92;
	sub.s64 	%rd98, %rd96, %rd92;
	mul.lo.s64 	%rd99, %rd97, %rd98;
	add.s64 	%rd100, %rd1, %rd90;
	st.global.u64 	[%rd100], %rd99;
	shl.b64 	%rd101, %rd23, 3;
	add.s64 	%rd102, %rd91, %rd101;
	ld.global.u64 	%rd103, [%rd102];
	ld.global.u64 	%rd104, [%rd95+8];
	add.s64 	%rd105, %rd104, %rd103;
	sub.s64 	%rd106, %rd104, %rd103;
	mul.lo.s64 	%rd107, %rd105, %rd106;
	add.s64 	%rd108, %rd100, %rd101;
	st.global.u64 	[%rd108], %rd107;
	add.s64 	%rd109, %rd102, %rd101;
	ld.global.u64 	%rd110, [%rd109];
	ld.global.u64 	%rd111, [%rd95+16];
	add.s64 	%rd112, %rd111, %rd110;
	sub.s64 	%rd113, %rd111, %rd110;
	mul.lo.s64 	%rd114, %rd112, %rd113;
	add.s64 	%rd115, %rd108, %rd101;
	st.global.u64 	[%rd115], %rd114;
	add.s64 	%rd116, %rd109, %rd101;
	ld.global.u64 	%rd117, [%rd116];
	ld.global.u64 	%rd118, [%rd95+24];
	add.s64 	%rd119, %rd118, %rd117;
	sub.s64 	%rd120, %rd118, %rd117;
	mul.lo.s64 	%rd121, %rd119, %rd120;
	add.s64 	%rd122, %rd115, %rd101;
	st.global.u64 	[%rd122], %rd121;
	add.s64 	%rd168, %rd168, 4;
$L__BB1_7:
	ld.param.u64 	%rd160, [_Z21per_column_row_kernelPlS_S_ll_param_3];
	and.b64  	%rd19, %rd160, 3;
	setp.eq.s64 	%p8, %rd19, 0;
	@%p8 bra 	$L__BB1_12;
	setp.eq.s64 	%p9, %rd19, 1;
	@%p9 bra 	$L__BB1_10;
	ld.param.u64 	%rd161, [_Z21per_column_row_kernelPlS_S_ll_param_3];
	mad.lo.s64 	%rd123, %rd168, %rd23, %rd4;
	shl.b64 	%rd124, %rd123, 3;
	add.s64 	%rd125, %rd3, %rd124;
	ld.global.u64 	%rd126, [%rd125];
	mad.lo.s64 	%rd127, %rd161, %rd4, %rd168;
	shl.b64 	%rd128, %rd127, 3;
	add.s64 	%rd129, %rd2, %rd128;
	ld.global.u64 	%rd130, [%rd129];
	add.s64 	%rd131, %rd130, %rd126;
	sub.s64 	%rd132, %rd130, %rd126;
	mul.lo.s64 	%rd133, %rd131, %rd132;
	add.s64 	%rd134, %rd1, %rd124;
	st.global.u64 	[%rd134], %rd133;
	shl.b64 	%rd135, %rd23, 3;
	add.s64 	%rd136, %rd125, %rd135;
	ld.global.u64 	%rd137, [%rd136];
	ld.global.u64 	%rd138, [%rd129+8];
	add.s64 	%rd139, %rd138, %rd137;
	sub.s64 	%rd140, %rd138, %rd137;
	mul.lo.s64 	%rd141, %rd139, %rd140;
	add.s64 	%rd142, %rd134, %rd135;
	st.global.u64 	[%rd142], %rd141;
	add.s64 	%rd168, %rd168, 2;
$L__BB1_10:
	ld.param.u64 	%rd162, [_Z21per_column_row_kernelPlS_S_ll_param_3];
	and.b64  	%rd143, %rd162, 1;
	setp.eq.b64 	%p10, %rd143, 1;
	not.pred 	%p11, %p10;
	@%p11 bra 	$L__BB1_12;
	ld.param.u64 	%rd163, [_Z21per_column_row_kernelPlS_S_ll_param_3];
	mad.lo.s64 	%rd144, %rd168, %rd23, %rd4;
	shl.b64 	%rd145, %rd144, 3;
	add.s64 	%rd146, %rd3, %rd145;
	ld.global.u64 	%rd147, [%rd146];
	mad.lo.s64 	%rd148, %rd163, %rd4, %rd168;
	shl.b64 	%rd149, %rd148, 3;
	add.s64 	%rd150, %rd2, %rd149;
	ld.global.u64 	%rd151, [%rd150];
	add.s64 	%rd152, %rd151, %rd147;
	sub.s64 	%rd153, %rd151, %rd147;
	mul.lo.s64 	%rd154, %rd152, %rd153;
	add.s64 	%rd155, %rd1, %rd145;
	st.global.u64 	[%rd155], %rd154;
$L__BB1_12:
	ret;

}
	// .globl	_Z18per_element_kernelPlS_S_ll
.visible .entry _Z18per_element_kernelPlS_S_ll(
	.param .u64 .ptr .align 1 _Z18per_element_kernelPlS_S_ll_param_0,
	.param .u64 .ptr .align 1 _Z18per_element_kernelPlS_S_ll_param_1,
	.param .u64 .ptr .align 1 _Z18per_element_kernelPlS_S_ll_param_2,
	.param .u64 _Z18per_element_kernelPlS_S_ll_param_3,
	.param .u64 _Z18per_element_kernelPlS_S_ll_param_4
)
{
	.reg .pred 	%p<3>;
	.reg .b32 	%r<15>;
	.reg .b32 	%f<7>;
	.reg .b64 	%rd<28>;

	ld.param.u64 	%rd5, [_Z18per_element_kernelPlS_S_ll_param_0];
	ld.param.u64 	%rd6, [_Z18per_element_kernelPlS_S_ll_param_1];
	ld.param.u64 	%rd7, [_Z18per_element_kernelPlS_S_ll_param_2];
	ld.param.u64 	%rd8, [_Z18per_element_kernelPlS_S_ll_param_3];
	ld.param.u64 	%rd9, [_Z18per_element_kernelPlS_S_ll_param_4];
	mov.u32 	%r1, %ctaid.y;
	mov.u32 	%r2, %nctaid.x;
	mov.u32 	%r3, %ctaid.x;
	mad.lo.s32 	%r4, %r1, %r2, %r3;
	mov.u32 	%r5, %ntid.x;
	mov.u32 	%r6, %ntid.y;
	mov.u32 	%r7, %tid.y;
	mov.u32 	%r8, %tid.x;
	mad.lo.s32 	%r9, %r4, %r6, %r7;
	mad.lo.s32 	%r10, %r9, %r5, %r8;
	cvt.u64.u32 	%rd1, %r10;
	and.b64  	%rd10, %rd9, -4294967296;
	setp.ne.s64 	%p1, %rd10, 0;
	@%p1 bra 	$L__BB2_2;
	cvt.u32.u64 	%r11, %rd9;
	cvt.u32.u64 	%r12, %rd1;
	rem.u32 	%r13, %r12, %r11;
	cvt.u64.u32 	%rd27, %r13;
	bra.uni 	$L__BB2_3;
$L__BB2_2:
	rem.u64 	%rd27, %rd1, %rd9;
$L__BB2_3:
	cvt.u32.u64 	%r14, %rd1;
	mul.lo.s64 	%rd11, %rd27, %rd8;
	cvt.rn.f32.u64 	%f2, %rd11;
	cvt.rn.f32.u32 	%f3, %r14;
	cvt.rn.f32.s64 	%f4, %rd9;
	div.rn.f32 	%f5, %f3, %f4;
	cvt.rmi.f32.f32 	%f6, %f5;
	add.f32 	%f1, %f6, %f2;
	mul.lo.s64 	%rd12, %rd9, %rd8;
	setp.le.u64 	%p2, %rd12, %rd1;
	@%p2 bra 	$L__BB2_5;
	cvta.to.global.u64 	%rd13, %rd5;
	cvta.to.global.u64 	%rd14, %rd6;
	cvta.to.global.u64 	%rd15, %rd7;
	cvt.rzi.u64.f32 	%rd16, %f1;
	shl.b64 	%rd17, %rd1, 3;
	add.s64 	%rd18, %rd13, %rd17;
	ld.global.u64 	%rd19, [%rd18];
	shl.b64 	%rd20, %rd16, 3;
	add.s64 	%rd21, %rd14, %rd20;
	ld.global.u64 	%rd22, [%rd21];
	add.s64 	%rd23, %rd22, %rd19;
	sub.s64 	%rd24, %rd22, %rd19;
	mul.lo.s64 	%rd25, %rd23, %rd24;
	add.s64 	%rd26, %rd15, %rd17;
	st.global.u64 	[%rd26], %rd25;
$L__BB2_5:
	ret;

}


// ===== COMPILED SASS (sm_100) =====

	.target	sm_100

	.elftype	@"ET_EXEC"


//--------------------- .note.nv.tkinfo           --------------------------
	.section	.note.nv.tkinfo,"",@"SHT_NOTE"
	.sectionflags	@"SHF_NOTE_NV_TKINFO"
	.tkinfo
        /*0018*/ 	.word	0x00000002
        /*0030*/ 	.string	""
        /*0030*/ 	.string	"ptxas"
        /*0030*/ 	.string	"Cuda compilation tools, release 13.0, V13.0.88"
        /*0030*/ 	.string	"Build cuda_13.0.r13.0/compiler.36424714_0"
        /*0030*/ 	.string	"-arch sm_100 -m 64 "



//--------------------- .note.nv.cuinfo           --------------------------
	.section	.note.nv.cuinfo,"",@"SHT_NOTE"
	.sectionflags	@"SHF_NOTE_NV_CUINFO"
        /*0018*/ 	.short	0x0002
        /*001a*/ 	.short	0x0064
        /*001c*/ 	.short	0x0082
	.zero		2


//--------------------- .nv.info                  --------------------------
	.section	.nv.info,"",@"SHT_CUDA_INFO"
	.align	4


	//----- nvinfo : EIATTR_REGCOUNT
	.align		4
        /*0000*/ 	.byte	0x04, 0x2f
        /*0002*/ 	.short	(.L_1 - .L_0)
	.align		4
.L_0:
        /*0004*/ 	.word	index@(_Z21per_row_column_kernelPlS_S_ll)
        /*0008*/ 	.word	0x00000020


	//----- nvinfo : EIATTR_FRAME_SIZE
	.align		4
.L_1:
        /*000c*/ 	.byte	0x04, 0x11
        /*000e*/ 	.short	(.L_3 - .L_2)
	.align		4
.L_2:
        /*0010*/ 	.word	index@(_Z21per_row_column_kernelPlS_S_ll)
        /*0014*/ 	.word	0x00000000


	//----- nvinfo : EIATTR_REGCOUNT
	.align		4
.L_3:
        /*0018*/ 	.byte	0x04, 0x2f
        /*001a*/ 	.short	(.L_5 - .L_4)
	.align		4
.L_4:
        /*001c*/ 	.word	index@(_Z21per_column_row_kernelPlS_S_ll)
        /*0020*/ 	.word	0x00000020


	//----- nvinfo : EIATTR_FRAME_SIZE
	.align		4
.L_5:
        /*0024*/ 	.byte	0x04, 0x11
        /*0026*/ 	.short	(.L_7 - .L_6)
	.align		4
.L_6:
        /*0028*/ 	.word	index@(_Z21per_column_row_kernelPlS_S_ll)
        /*002c*/ 	.word	0x00000000


	//----- nvinfo : EIATTR_REGCOUNT
	.align		4
.L_7:
        /*0030*/ 	.byte	0x04, 0x2f
        /*0032*/ 	.short	(.L_9 - .L_8)
	.align		4
.L_8:
        /*0034*/ 	.word	index@(_Z18per_element_kernelPlS_S_ll)
        /*0038*/ 	.word	0x00000012


	//----- nvinfo : EIATTR_FRAME_SIZE
	.align		4
.L_9:
        /*003c*/ 	.byte	0x04, 0x11
        /*003e*/ 	.short	(.L_11 - .L_10)
	.align		4
.L_10:
        /*0040*/ 	.word	index@($__internal_1_$__cuda_sm3x_div_rn_noftz_f32_slowpath)
        /*0044*/ 	.word	0x00000000


	//----- nvinfo : EIATTR_FRAME_SIZE
	.align		4
.L_11:
        /*0048*/ 	.byte	0x04, 0x11
        /*004a*/ 	.short	(.L_13 - .L_12)
	.align		4
.L_12:
        /*004c*/ 	.word	index@($__internal_0_$__cuda_sm20_rem_u64)
        /*0050*/ 	.word	0x00000000


	//----- nvinfo : EIATTR_FRAME_SIZE
	.align		4
.L_13:
        /*0054*/ 	.byte	0x04, 0x11
        /*0056*/ 	.short	(.L_15 - .L_14)
	.align		4
.L_14:
        /*0058*/ 	.word	index@(_Z18per_element_kernelPlS_S_ll)
        /*005c*/ 	.word	0x00000000


	//----- nvinfo : EIATTR_MIN_STACK_SIZE
	.align		4
.L_15:
        /*0060*/ 	.byte	0x04, 0x12
        /*0062*/ 	.short	(.L_17 - .L_16)
	.align		4
.L_16:
        /*0064*/ 	.word	index@(_Z18per_element_kernelPlS_S_ll)
        /*0068*/ 	.word	0x00000000


	//----- nvinfo : EIATTR_MIN_STACK_SIZE
	.align		4
.L_17:
        /*006c*/ 	.byte	0x04, 0x12
        /*006e*/ 	.short	(.L_19 - .L_18)
	.align		4
.L_18:
        /*0070*/ 	.word	index@(_Z21per_column_row_kernelPlS_S_ll)
        /*0074*/ 	.word	0x00000000


	//----- nvinfo : EIATTR_MIN_STACK_SIZE
	.align		4
.L_19:
        /*0078*/ 	.byte	0x04, 0x12
        /*007a*/ 	.short	(.L_21 - .L_20)
	.align		4
.L_20:
        /*007c*/ 	.word	index@(_Z21per_row_column_kernelPlS_S_ll)
        /*0080*/ 	.word	0x00000000
.L_21:


//--------------------- .nv.compat                --------------------------
	.section	.nv.compat,"",@"SHT_CUDA_COMPAT_INFO"
	.align	4
        /*0000*/ 	.byte	0x02, 0x09, 0x00, 0x00, 0x02, 0x02, 0x01, 0x00, 0x02, 0x05, 0x05, 0x00, 0x03, 0x07, 0x01, 0x01
        /*0010*/ 	.byte	0x02, 0x03, 0x00, 0x00, 0x02, 0x06, 0x01, 0x00, 0x04, 0x0b, 0x08, 0x00, 0x01, 0x00, 0x00, 0x00
        /*0020*/ 	.byte	0x00, 0x00, 0x00, 0x00


//--------------------- .nv.info._Z18per_element_kernelPlS_S_ll --------------------------
	.section	.nv.info._Z18per_element_kernelPlS_S_ll,"",@"SHT_CUDA_INFO"
	.sectionflags	@""
	.align	4


	//----- nvinfo : EIATTR_CUDA_API_VERSION
	.align		4
        /*0000*/ 	.byte	0x04, 0x37
        /*0002*/ 	.short	(.L_23 - .L_22)
.L_22:
        /*0004*/ 	.word	0x00000082


	//----- nvinfo : EIATTR_KPARAM_INFO
	.align		4
.L_23:
        /*0008*/ 	.byte	0x04, 0x17
        /*000a*/ 	.short	(.L_25 - .L_24)
.L_24:
        /*000c*/ 	.word	0x00000000
        /*0010*/ 	.short	0x0004
        /*0012*/ 	.short	0x0020
        /*0014*/ 	.byte	0x00, 0xf0, 0x21, 0x00


	//----- nvinfo : EIATTR_KPARAM_INFO
	.align		4
.L_25:
        /*0018*/ 	.byte	0x04, 0x17
        /*001a*/ 	.short	(.L_27 - .L_26)
.L_26:
        /*001c*/ 	.word	0x00000000
        /*0020*/ 	.short	0x0003
        /*0022*/ 	.short	0x0018
        /*0024*/ 	.byte	0x00, 0xf0, 0x21, 0x00


	//----- nvinfo : EIATTR_KPARAM_INFO
	.align		4
.L_27:
        /*0028*/ 	.byte	0x04, 0x17
        /*002a*/ 	.short	(.L_29 - .L_28)
.L_28:
        /*002c*/ 	.word	0x00000000
        /*0030*/ 	.short	0x0002
        /*0032*/ 	.short	0x0010
        /*0034*/ 	.byte	0x00, 0xf5, 0x21, 0x00


	//----- nvinfo : EIATTR_KPARAM_INFO
	.align		4
.L_29:
        /*0038*/ 	.byte	0x04, 0x17
        /*003a*/ 	.short	(.L_31 - .L_30)
.L_30:
        /*003c*/ 	.word	0x00000000
        /*0040*/ 	.short	0x0001
        /*0042*/ 	.short	0x0008
        /*0044*/ 	.byte	0x00, 0xf5, 0x21, 0x00


	//----- nvinfo : EIATTR_KPARAM_INFO
	.align		4
.L_31:
        /*0048*/ 	.byte	0x04, 0x17
        /*004a*/ 	.short	(.L_33 - .L_32)
.L_32:
        /*004c*/ 	.word	0x00000000
        /*0050*/ 	.short	0x0000
        /*0052*/ 	.short	0x0000
        /*0054*/ 	.byte	0x00, 0xf5, 0x21, 0x00


	//----- nvinfo : EIATTR_SPARSE_MMA_MASK
	.align		4
.L_33:
        /*0058*/ 	.byte	0x03, 0x50
        /*005a*/ 	.short	0x0000


	//----- nvinfo : EIATTR_MAXREG_COUNT
	.align		4
        /*005c*/ 	.byte	0x03, 0x1b
        /*005e*/ 	.short	0x00ff


	//----- nvinfo : EIATTR_MERCURY_ISA_VERSION
	.align		4
        /*0060*/ 	.byte	0x03, 0x5f
        /*0062*/ 	.short	0x0101


	//----- nvinfo : EIATTR_VRC_CTA_INIT_COUNT
	.align		4
        /*0064*/ 	.byte	0x02, 0x4a
	.zero		1
	.zero		1


	//----- nvinfo : EIATTR_EXIT_INSTR_OFFSETS
	.align		4
        /*0068*/ 	.byte	0x04, 0x1c
        /*006a*/ 	.short	(.L_35 - .L_34)


	//   ....[0]....
.L_34:
        /*006c*/ 	.word	0x00000480


	//   ....[1]....
        /*0070*/ 	.word	0x00000600


	//----- nvinfo : EIATTR_CRS_STACK_SIZE
	.align		4
.L_35:
        /*0074*/ 	.byte	0x04, 0x1e
        /*0076*/ 	.short	(.L_37 - .L_36)
.L_36:
        /*0078*/ 	.word	0x00000000


	//----- nvinfo : EIATTR_CBANK_PARAM_SIZE
	.align		4
.L_37:
        /*007c*/ 	.byte	0x03, 0x19
        /*007e*/ 	.short	0x0028


	//----- nvinfo : EIATTR_PARAM_CBANK
	.align		4
        /*0080*/ 	.byte	0x04, 0x0a
        /*0082*/ 	.short	(.L_39 - .L_38)
	.align		4
.L_38:
        /*0084*/ 	.word	index@(.nv.constant0._Z18per_element_kernelPlS_S_ll)
        /*0088*/ 	.short	0x0380
        /*008a*/ 	.short	0x0028


	//----- nvinfo : EIATTR_SW_WAR
	.align		4
.L_39:
        /*008c*/ 	.byte	0x04, 0x36
        /*008e*/ 	.short	(.L_41 - .L_40)
.L_40:
        /*0090*/ 	.word	0x00000008
.L_41:


//--------------------- .nv.info._Z21per_column_row_kernelPlS_S_ll --------------------------
	.section	.nv.info._Z21per_column_row_kernelPlS_S_ll,"",@"SHT_CUDA_INFO"
	.sectionflags	@""
	.align	4


	//----- nvinfo : EIATTR_CUDA_API_VERSION
	.align		4
        /*0000*/ 	.byte	0x04, 0x37
        /*0002*/ 	.short	(.L_43 - .L_42)
.L_42:
        /*0004*/ 	.word	0x00000082


	//----- nvinfo : EIATTR_KPARAM_INFO
	.align		4
.L_43:
        /*0008*/ 	.byte	0x04, 0x17
        /*000a*/ 	.short	(.L_45 - .L_44)
.L_44:
        /*000c*/ 	.word	0x00000000
        /*0010*/ 	.short	0x0004
        /*0012*/ 	.short	0x0020
        /*0014*/ 	.byte	0x00, 0xf0, 0x21, 0x00


	//----- nvinfo : EIATTR_KPARAM_INFO
	.align		4
.L_45:
        /*0018*/ 	.byte	0x04, 0x17
        /*001a*/ 	.short	(.L_47 - .L_46)
.L_46:
        /*001c*/ 	.word	0x00000000
        /*0020*/ 	.short	0x0003
        /*0022*/ 	.short	0x0018
        /*0024*/ 	.byte	0x00, 0xf0, 0x21, 0x00


	//----- nvinfo : EIATTR_KPARAM_INFO
	.align		4
.L_47:
        /*0028*/ 	.byte	0x04, 0x17
        /*002a*/ 	.short	(.L_49 - .L_48)
.L_48:
        /*002c*/ 	.word	0x00000000
        /*0030*/ 	.short	0x0002
        /*0032*/ 	.short	0x0010
        /*0034*/ 	.byte	0x00, 0xf5, 0x21, 0x00


	//----- nvinfo : EIATTR_KPARAM_INFO
	.align		4
.L_49:
        /*0038*/ 	.byte	0x04, 0x17
        /*003a*/ 	.short	(.L_51 - .L_50)
.L_50:
        /*003c*/ 	.word	0x00000000
        /*0040*/ 	.short	0x0001
        /*0042*/ 	.short	0x0008
        /*0044*/ 	.byte	0x00, 0xf5, 0x21, 0x00


	//----- nvinfo : EIATTR_KPARAM_INFO
	.align		4
.L_51:
        /*0048*/ 	.byte	0x04, 0x17
        /*004a*/ 	.short	(.L_53 - .L_52)
.L_52:
        /*004c*/ 	.word	0x00000000
        /*0050*/ 	.short	0x0000
        /*0052*/ 	.short	0x0000
        /*0054*/ 	.byte	0x00, 0xf5, 0x21, 0x00


	//----- nvinfo : EIATTR_SPARSE_MMA_MASK
	.align		4
.L_53:
        /*0058*/ 	.byte	0x03, 0x50
        /*005a*/ 	.short	0x0000


	//----- nvinfo : EIATTR_MAXREG_COUNT
	.align		4
        /*005c*/ 	.byte	0x03, 0x1b
        /*005e*/ 	.short	0x00ff


	//----- nvinfo : EIATTR_MERCURY_ISA_VERSION
	.align		4
        /*0060*/ 	.byte	0x03, 0x5f
        /*0062*/ 	.short	0x0101


	//----- nvinfo : EIATTR_VRC_CTA_INIT_COUNT
	.align		4
        /*0064*/ 	.byte	0x02, 0x4a
	.zero		1
	.zero		1


	//----- nvinfo : EIATTR_EXIT_INSTR_OFFSETS
	.align		4
        /*0068*/ 	.byte	0x04, 0x1c
        /*006a*/ 	.short	(.L_55 - .L_54)


	//   ....[0]....
.L_54:
        /*006c*/ 	.word	0x000000e0


	//   ....[1]....
        /*0070*/ 	.word	0x00000ac0


	//   ....[2]....
        /*0074*/ 	.word	0x00001030


	//   ....[3]....
        /*0078*/ 	.word	0x000013a0


	//   ....[4]....
        /*007c*/ 	.word	0x00001580


	//----- nvinfo : EIATTR_CBANK_PARAM_SIZE
	.align		4
.L_55:
        /*0080*/ 	.byte	0x03, 0x19
        /*0082*/ 	.short	0x0028


	//----- nvinfo : EIATTR_PARAM_CBANK
	.align		4
        /*0084*/ 	.byte	0x04, 0x0a
        /*0086*/ 	.short	(.L_57 - .L_56)
	.align		4
.L_56:
        /*0088*/ 	.word	index@(.nv.constant0._Z21per_column_row_kernelPlS_S_ll)
        /*008c*/ 	.short	0x0380
        /*008e*/ 	.short	0x0028


	//----- nvinfo : EIATTR_SW_WAR
	.align		4
.L_57:
        /*0090*/ 	.byte	0x04, 0x36
        /*0092*/ 	.short	(.L_59 - .L_58)
.L_58:
        /*0094*/ 	.word	0x00000008
.L_59:


//--------------------- .nv.info._Z21per_row_column_kernelPlS_S_ll --------------------------
	.section	.nv.info._Z21per_row_column_kernelPlS_S_ll,"",@"SHT_CUDA_INFO"
	.sectionflags	@""
	.align	4


	//----- nvinfo : EIATTR_CUDA_API_VERSION
	.align		4
        /*0000*/ 	.byte	0x04, 0x37
        /*0002*/ 	.short	(.L_61 - .L_60)
.L_60:
        /*0004*/ 	.word	0x00000082


	//----- nvinfo : EIATTR_KPARAM_INFO
	.align		4
.L_61:
        /*0008*/ 	.byte	0x04, 0x17
        /*000a*/ 	.short	(.L_63 - .L_62)
.L_62:
        /*000c*/ 	.word	0x00000000
        /*0010*/ 	.short	0x0004
        /*0012*/ 	.short	0x0020
        /*0014*/ 	.byte	0x00, 0xf0, 0x21, 0x00


	//----- nvinfo : EIATTR_KPARAM_INFO
	.align		4
.L_63:
        /*0018*/ 	.byte	0x04, 0x17
        /*001a*/ 	.short	(.L_65 - .L_64)
.L_64:
        /*001c*/ 	.word	0x00000000
        /*0020*/ 	.short	0x0003
        /*0022*/ 	.short	0x0018
        /*0024*/ 	.byte	0x00, 0xf0, 0x21, 0x00


	//----- nvinfo : EIATTR_KPARAM_INFO
	.align		4
.L_65:
        /*0028*/ 	.byte	0x04, 0x17
        /*002a*/ 	.short	(.L_67 - .L_66)
.L_66:
        /*002c*/ 	.word	0x00000000
        /*0030*/ 	.short	0x0002
        /*0032*/ 	.short	0x0010
        /*0034*/ 	.byte	0x00, 0xf5, 0x21, 0x00


	//----- nvinfo : EIATTR_KPARAM_INFO
	.align		4
.L_67:
        /*0038*/ 	.byte	0x04, 0x17
        /*003a*/ 	.short	(.L_69 - .L_68)
.L_68:
        /*003c*/ 	.word	0x00000000
        /*0040*/ 	.short	0x0001
        /*0042*/ 	.short	0x0008
        /*0044*/ 	.byte	0x00, 0xf5, 0x21, 0x00


	//----- nvinfo : EIATTR_KPARAM_INFO
	.align		4
.L_69:
        /*0048*/ 	.byte	0x04, 0x17
        /*004a*/ 	.short	(.L_71 - .L_70)
.L_70:
        /*004c*/ 	.word	0x00000000
        /*0050*/ 	.short	0x0000
        /*0052*/ 	.short	0x0000
        /*0054*/ 	.byte	0x00, 0xf5, 0x21, 0x00


	//----- nvinfo : EIATTR_SPARSE_MMA_MASK
	.align		4
.L_71:
        /*0058*/ 	.byte	0x03, 0x50
        /*005a*/ 	.short	0x0000


	//----- nvinfo : EIATTR_MAXREG_COUNT
	.align		4
        /*005c*/ 	.byte	0x03, 0x1b
        /*005e*/ 	.short	0x00ff


	//----- nvinfo : EIATTR_MERCURY_ISA_VERSION
	.align		4
        /*0060*/ 	.byte	0x03, 0x5f
        /*0062*/ 	.short	0x0101


	//----- nvinfo : EIATTR_VRC_CTA_INIT_COUNT
	.align		4
        /*0064*/ 	.byte	0x02, 0x4a
	.zero		1
	.zero		1


	//----- nvinfo : EIATTR_EXIT_INSTR_OFFSETS
	.align		4
        /*0068*/ 	.byte	0x04, 0x1c
        /*006a*/ 	.short	(.L_73 - .L_72)


	//   ....[0]....
.L_72:
        /*006c*/ 	.word	0x000000b0


	//   ....[1]....
        /*0070*/ 	.word	0x000009d0


	//   ....[2]....
        /*0074*/ 	.word	0x00000ee0


	//   ....[3]....
        /*0078*/ 	.word	0x00001210


	//   ....[4]....
        /*007c*/ 	.word	0x000013f0


	//----- nvinfo : EIATTR_CBANK_PARAM_SIZE
	.align		4
.L_73:
        /*0080*/ 	.byte	0x03, 0x19
        /*0082*/ 	.short	0x0028


	//----- nvinfo : EIATTR_PARAM_CBANK
	.align		4
        /*0084*/ 	.byte	0x04, 0x0a
        /*0086*/ 	.short	(.L_75 - .L_74)
	.align		4
.L_74:
        /*0088*/ 	.word	index@(.nv.constant0._Z21per_row_column_kernelPlS_S_ll)
        /*008c*/ 	.short	0x0380
        /*008e*/ 	.short	0x0028


	//----- nvinfo : EIATTR_SW_WAR
	.align		4
.L_75:
        /*0090*/ 	.byte	0x04, 0x36
        /*0092*/ 	.short	(.L_77 - .L_76)
.L_76:
        /*0094*/ 	.word	0x00000008
.L_77:


//--------------------- .nv.callgraph             --------------------------
	.section	.nv.callgraph,"",@"SHT_CUDA_CALLGRAPH"
	.align	4
	.sectionentsize	8
	.align		4
        /*0000*/ 	.word	0x00000000
	.align		4
        /*0004*/ 	.word	0xffffffff
	.align		4
        /*0008*/ 	.word	0x00000000
	.align		4
        /*000c*/ 	.word	0xfffffffe
	.align		4
        /*0010*/ 	.word	0x00000000
	.align		4
        /*0014*/ 	.word	0xfffffffd
	.align		4
        /*0018*/ 	.word	0x00000000
	.align		4
        /*001c*/ 	.word	0xfffffffc


//--------------------- .text._Z18per_element_kernelPlS_S_ll --------------------------
	.section	.text._Z18per_element_kernelPlS_S_ll,"ax",@progbits
	.align	128
        .global         _Z18per_element_kernelPlS_S_ll
        .type           _Z18per_element_kernelPlS_S_ll,@function
        .size           _Z18per_element_kernelPlS_S_ll,(.L_x_27 - _Z18per_element_kernelPlS_S_ll)
        .other          _Z18per_element_kernelPlS_S_ll,@"STO_CUDA_ENTRY STV_DEFAULT"
_Z18per_element_kernelPlS_S_ll:
.text._Z18per_element_kernelPlS_S_ll:
[----:B------:R-:W-:Y:S01]  /*0000*/  LDC R1, c[0x0][0x37c] ;  /* 0x0000df00ff017b82 */ /* 0x000fe20000000800 */
[----:B------:R-:W0:Y:S07]  /*0010*/  S2R R3, SR_TID.Y ;  /* 0x0000000000037919 */ /* 0x000e2e0000002200 */
[----:B------:R-:W-:Y:S01]  /*0020*/  S2UR UR4, SR_CTAID.Y ;  /* 0x00000000000479c3 */ /* 0x000fe20000002600 */
[----:B------:R-:W1:Y:S01]  /*0030*/  LDCU UR5, c[0x0][0x370] ;  /* 0x00006e00ff0577ac */ /* 0x000e620008000800 */
[----:B------:R-:W2:Y:S01]  /*0040*/  S2R R5, SR_TID.X ;  /* 0x0000000000057919 */ /* 0x000ea20000002100 */
[----:B------:R-:W2:Y:S05]  /*0050*/  LDCU UR7, c[0x0][0x360] ;  /* 0x00006c00ff0777ac */ /* 0x000eaa0008000800 */
[----:B------:R-:W1:Y:S01]  /*0060*/  S2UR UR6, SR_CTAID.X ;  /* 0x00000000000679c3 */ /* 0x000e620000002500 */
[----:B------:R-:W3:Y:S07]  /*0070*/  LDCU UR8, c[0x0][0x3a4] ;  /* 0x00007480ff0877ac */ /* 0x000eee0008000800 */
[----:B------:R-:W0:Y:S01]  /*0080*/  LDC R2, c[0x0][0x364] ;  /* 0x0000d900ff027b82 */ /* 0x000e220000000800 */
[----:B---3--:R-:W-:-:S02]  /*0090*/  UISETP.NE.U32.AND UP0, UPT, UR8, URZ, UPT ;  /* 0x000000ff0800728c */ /* 0x008fc4000bf05070 */
[----:B-1----:R-:W-:-:S06]  /*00a0*/  UIMAD UR4, UR4, UR5, UR6 ;  /* 0x00000005040472a4 */ /* 0x002fcc000f8e0206 */
[----:B0-----:R-:W-:-:S04]  /*00b0*/  IMAD R2, R2, UR4, R3 ;  /* 0x0000000402027c24 */ /* 0x001fc8000f8e0203 */
[----:B--2---:R-:W-:Y:S01]  /*00c0*/  IMAD R2, R2, UR7, R5 ;  /* 0x0000000702027c24 */ /* 0x004fe2000f8e0205 */
[----:B------:R-:W-:Y:S06]  /*00d0*/  BRA.U UP0, `(.L_x_0) ;  /* 0x0000000100547547 */ /* 0x000fec000b800000 */
[----:B------:R-:W0:Y:S02]  /*00e0*/  LDCU UR4, c[0x0][0x3a0] ;  /* 0x00007400ff0477ac */ /* 0x000e240008000800 */
[----:B0-----:R-:W0:Y:S01]  /*00f0*/  I2F.U32.RP R0, UR4 ;  /* 0x0000000400007d06 */ /* 0x001e220008209000 */
[----:B------:R-:W-:-:S07]  /*0100*/  ISETP.NE.U32.AND P1, PT, RZ, UR4, PT ;  /* 0x00000004ff007c0c */ /* 0x000fce000bf25070 */
[----:B0-----:R-:W0:Y:S02]  /*0110*/  MUFU.RCP R0, R0 ;  /* 0x0000000000007308 */ /* 0x001e240000001000 */
[----:B0-----:R-:W-:-:S06]  /*0120*/  VIADD R4, R0, 0xffffffe ;  /* 0x0ffffffe00047836 */ /* 0x001fcc0000000000 */
[----:B------:R0:W1:Y:S02]  /*0130*/  F2I.FTZ.U32.TRUNC.NTZ R5, R4 ;  /* 0x0000000400057305 */ /* 0x000064000021f000 */
[----:B0-----:R-:W-:Y:S02]  /*0140*/  IMAD.MOV.U32 R4, RZ, RZ, RZ ;  /* 0x000000ffff047224 */ /* 0x001fe400078e00ff */
[----:B-1----:R-:W-:-:S04]  /*0150*/  IMAD.MOV R3, RZ, RZ, -R5 ;  /* 0x000000ffff037224 */ /* 0x002fc800078e0a05 */
[----:B------:R-:W-:-:S04]  /*0160*/  IMAD R3, R3, UR4, RZ ;  /* 0x0000000403037c24 */ /* 0x000fc8000f8e02ff */
[----:B------:R-:W-:-:S06]  /*0170*/  IMAD.HI.U32 R5, R5, R3, R4 ;  /* 0x0000000305057227 */ /* 0x000fcc00078e0004 */
[----:B------:R-:W-:-:S04]  /*0180*/  IMAD.HI.U32 R5, R5, R2, RZ ;  /* 0x0000000205057227 */ /* 0x000fc800078e00ff */
[----:B------:R-:W-:-:S04]  /*0190*/  IMAD.MOV R5, RZ, RZ, -R5 ;  /* 0x000000ffff057224 */ /* 0x000fc800078e0a05 */
[----:B------:R-:W-:Y:S02]  /*01a0*/  IMAD R3, R5, UR4, R2 ;  /* 0x0000000405037c24 */ /* 0x000fe4000f8e0202 */
[----:B------:R-:W-:-:S03]  /*01b0*/  IMAD.MOV.U32 R5, RZ, RZ, RZ ;  /* 0x000000ffff057224 */ /* 0x000fc600078e00ff */
[----:B------:R-:W-:-:S13]  /*01c0*/  ISETP.GE.U32.AND P0, PT, R3, UR4, PT ;  /* 0x0000000403007c0c */ /* 0x000fda000bf06070 */
[----:B------:R-:W-:-:S05]  /*01d0*/  @P0 VIADD R3, R3, -UR4 ;  /* 0x8000000403030c36 */ /* 0x000fca0008000000 */
[----:B------:R-:W-:-:S13]  /*01e0*/  ISETP.GE.U32.AND P0, PT, R3, UR4, PT ;  /* 0x0000000403007c0c */ /* 0x000fda000bf06070 */
[----:B------:R-:W-:Y:S02]  /*01f0*/  @P0 IADD3 R3, PT, PT, R3, -UR4, RZ ;  /* 0x8000000403030c10 */ /* 0x000fe4000fffe0ff */
[----:B------:R-:W-:-:S05]  /*0200*/  @!P1 LOP3.LUT R3, RZ, UR4, RZ, 0x33, !PT ;  /* 0x00000004ff039c12 */ /* 0x000fca000f8e33ff */
[----:B------:R-:W-:Y:S01]  /*0210*/  IMAD.MOV.U32 R4, RZ, RZ, R3 ;  /* 0x000000ffff047224 */ /* 0x000fe200078e0003 */
[----:B------:R-:W-:Y:S06]  /*0220*/  BRA `(.L_x_1) ;  /* 0x0000000000107947 */ /* 0x000fec0003800000 */
.L_x_0:
[----:B------:R-:W-:-:S07]  /*0230*/  MOV R0, 0x250 ;  /* 0x0000025000007802 */ /* 0x000fce0000000f00 */
[----:B------:R-:W-:Y:S05]  /*0240*/  CALL.REL.NOINC `($__internal_0_$__cuda_sm20_rem_u64) ;  /* 0x0000000000f07944 */ /* 0x000fea0003c00000 */
[----:B------:R-:W-:Y:S02]  /*0250*/  IMAD.MOV.U32 R4, RZ, RZ, R3 ;  /* 0x000000ffff047224 */ /* 0x000fe400078e0003 */
[----:B------:R-:W-:-:S07]  /*0260*/  IMAD.MOV.U32 R5, RZ, RZ, R6 ;  /* 0x000000ffff057224 */ /* 0x000fce00078e0006 */
.L_x_1:
[----:B------:R-:W0:Y:S01]  /*0270*/  LDCU.64 UR4, c[0x0][0x3a0] ;  /* 0x00007400ff0477ac */ /* 0x000e220008000a00 */
[----:B------:R-:W-:Y:S01]  /*0280*/  I2FP.F32.U32 R0, R2 ;  /* 0x0000000200007245 */ /* 0x000fe20000201000 */
[----:B------:R-:W-:Y:S01]  /*0290*/  BSSY.RECONVERGENT B0, `(.L_x_2) ;  /* 0x0000013000007945 */ /* 0x000fe20003800200 */
[----:B0-----:R-:W0:Y:S01]  /*02a0*/  I2F.S64 R3, UR4 ;  /* 0x0000000400037d12 */ /* 0x001e220008301400 */
[----:B------:R-:W1:Y:S07]  /*02b0*/  LDCU.64 UR4, c[0x0][0x398] ;  /* 0x00007300ff0477ac */ /* 0x000e6e0008000a00 */
[----:B0-----:R-:W0:Y:S01]  /*02c0*/  MUFU.RCP R6, R3 ;  /* 0x0000000300067308 */ /* 0x001e220000001000 */
[----:B-1----:R-:W-:-:S04]  /*02d0*/  IMAD R5, R5, UR4, RZ ;  /* 0x0000000405057c24 */ /* 0x002fc8000f8e02ff */
[----:B------:R-:W-:-:S03]  /*02e0*/  IMAD R9, R4, UR5, R5 ;  /* 0x0000000504097c24 */ /* 0x000fc6000f8e0205 */
[----:B------:R-:W1:Y:S01]  /*02f0*/  FCHK P0, R0, R3 ;  /* 0x0000000300007302 */ /* 0x000e620000000000 */
[----:B------:R-:W-:-:S05]  /*0300*/  IMAD.WIDE.U32 R4, R4, UR4, RZ ;  /* 0x0000000404047c25 */ /* 0x000fca000f8e00ff */
[----:B------:R-:W-:Y:S01]  /*0310*/  IADD3 R5, PT, PT, R5, R9, RZ ;  /* 0x0000000905057210 */ /* 0x000fe20007ffe0ff */
[----:B0-----:R-:W-:-:S03]  /*0320*/  FFMA R7, -R3, R6, 1 ;  /* 0x3f80000003077423 */ /* 0x001fc60000000106 */
[----:B------:R0:W2:Y:S01]  /*0330*/  I2F.U64 R4, R4 ;  /* 0x0000000400047312 */ /* 0x0000a20000301000 */
[----:B------:R-:W-:-:S04]  /*0340*/  FFMA R7, R6, R7, R6 ;  /* 0x0000000706077223 */ /* 0x000fc80000000006 */
[----:B------:R-:W-:-:S04]  /*0350*/  FFMA R6, R0, R7, RZ ;  /* 0x0000000700067223 */ /* 0x000fc800000000ff */
[----:B------:R-:W-:-:S04]  /*0360*/  FFMA R8, -R3, R6, R0 ;  /* 0x0000000603087223 */ /* 0x000fc80000000100 */
[----:B------:R-:W-:Y:S01]  /*0370*/  FFMA R6, R7, R8, R6 ;  /* 0x0000000807067223 */ /* 0x000fe20000000006 */
[----:B01----:R-:W-:Y:S06]  /*0380*/  @!P0 BRA `(.L_x_3) ;  /* 0x00000000000c8947 */ /* 0x003fec0003800000 */
[----:B------:R-:W-:-:S07]  /*0390*/  MOV R6, 0x3b0 ;  /* 0x000003b000067802 */ /* 0x000fce0000000f00 */
[----:B--2---:R-:W-:Y:S05]  /*03a0*/  CALL.REL.NOINC `($__internal_1_$__cuda_sm3x_div_rn_noftz_f32_slowpath) ;  /* 0x0000000400987944 */ /* 0x004fea0003c00000 */
[----:B------:R-:W-:-:S07]  /*03b0*/  IMAD.MOV.U32 R6, RZ, RZ, R0 ;  /* 0x000000ffff067224 */ /* 0x000fce00078e0000 */
.L_x_3:
[----:B------:R-:W-:Y:S05]  /*03c0*/  BSYNC.RECONVERGENT B0 ;  /* 0x0000000000007941 */ /* 0x000fea0003800200 */
.L_x_2:
[----:B------:R-:W0:Y:S01]  /*03d0*/  LDCU.64 UR8, c[0x0][0x3a0] ;  /* 0x00007400ff0877ac */ /* 0x000e220008000a00 */
[----:B------:R-:W2:Y:S01]  /*03e0*/  FRND.FLOOR R3, R6 ;  /* 0x0000000600037307 */ /* 0x000ea20000205000 */
[----:B------:R-:W0:Y:S01]  /*03f0*/  LDCU.64 UR10, c[0x0][0x398] ;  /* 0x00007300ff0a77ac */ /* 0x000e220008000a00 */
[----:B--2---:R-:W-:Y:S01]  /*0400*/  FADD R9, R4, R3 ;  /* 0x0000000304097221 */ /* 0x004fe20000000000 */
[----:B0-----:R-:W-:Y:S02]  /*0410*/  UIMAD UR6, UR9, UR10, URZ ;  /* 0x0000000a090672a4 */ /* 0x001fe4000f8e02ff */
[----:B------:R-:W-:Y:S02]  /*0420*/  UIMAD.WIDE.U32 UR4, UR8, UR10, URZ ;  /* 0x0000000a080472a5 */ /* 0x000fe4000f8e00ff */
[----:B------:R-:W-:-:S04]  /*0430*/  UIMAD UR6, UR8, UR11, UR6 ;  /* 0x0000000b080672a4 */ /* 0x000fc8000f8e0206 */
[----:B------:R-:W-:Y:S01]  /*0440*/  UIADD3 UR5, UPT, UPT, UR5, UR6, URZ ;  /* 0x0000000605057290 */ /* 0x000fe2000fffe0ff */
[----:B------:R-:W-:-:S05]  /*0450*/  ISETP.LT.U32.AND P0, PT, R2, UR4, PT ;  /* 0x0000000402007c0c */ /* 0x000fca000bf01070 */
[----:B------:R-:W-:-:S05]  /*0460*/  IMAD.U32 R0, RZ, RZ, UR5 ;  /* 0x00000005ff007e24 */ /* 0x000fca000f8e00ff */
[----:B------:R-:W-:-:S13]  /*0470*/  ISETP.GT.U32.AND.EX P0, PT, R0, RZ, PT, P0 ;  /* 0x000000ff0000720c */ /* 0x000fda0003f04100 */
[----:B------:R-:W-:Y:S05]  /*0480*/  @!P0 EXIT ;  /* 0x000000000000894d */ /* 0x000fea0003800000 */
[----:B------:R-:W0:Y:S01]  /*0490*/  LDCU.128 UR8, c[0x0][0x380] ;  /* 0x00007000ff0877ac */ /* 0x000e220008000c00 */
[----:B------:R-:W1:Y:S01]  /*04a0*/  F2I.U64.TRUNC R4, R9 ;  /* 0x0000000900047311 */ /* 0x000e62000020d800 */
[----:B------:R-:W-:Y:S01]  /*04b0*/  IMAD.SHL.U32 R8, R2, 0x8, RZ ;  /* 0x0000000802087824 */ /* 0x000fe200078e00ff */
[----:B------:R-:W-:Y:S01]  /*04c0*/  SHF.R.U32.HI R0, RZ, 0x1d, R2 ;  /* 0x0000001dff007819 */ /* 0x000fe20000011602 */
[----:B------:R-:W2:Y:S01]  /*04d0*/  LDCU.64 UR4, c[0x0][0x358] ;  /* 0x00006b00ff0477ac */ /* 0x000ea20008000a00 */
[----:B------:R-:W3:Y:S02]  /*04e0*/  LDCU.64 UR6, c[0x0][0x390] ;  /* 0x00007200ff0677ac */ /* 0x000ee40008000a00 */
[----:B0-----:R-:W-:Y:S02]  /*04f0*/  IADD3 R2, P0, PT, R8, UR8, RZ ;  /* 0x0000000808027c10 */ /* 0x001fe4000ff1e0ff */
[----:B-1----:R-:W-:Y:S02]  /*0500*/  LEA R6, P1, R4, UR10, 0x3 ;  /* 0x0000000a04067c11 */ /* 0x002fe4000f8218ff */
[----:B------:R-:W-:-:S02]  /*0510*/  IADD3.X R3, PT, PT, R0, UR9, RZ, P0, !PT ;  /* 0x0000000900037c10 */ /* 0x000fc400087fe4ff */
[----:B------:R-:W-:-:S04]  /*0520*/  LEA.HI.X R7, R4, UR11, R5, 0x3, P1 ;  /* 0x0000000b04077c11 */ /* 0x000fc800088f1c05 */
[----:B--2---:R-:W2:Y:S04]  /*0530*/  LDG.E.64 R2, desc[UR4][R2.64] ;  /* 0x0000000402027981 */ /* 0x004ea8000c1e1b00 */
[----:B------:R-:W2:Y:S02]  /*0540*/  LDG.E.64 R4, desc[UR4][R6.64] ;  /* 0x0000000406047981 */ /* 0x000ea4000c1e1b00 */
[CC--:B--2---:R-:W-:Y:S02]  /*0550*/  IADD3 R10, P0, PT, R2.reuse, R4.reuse, RZ ;  /* 0x00000004020a7210 */ /* 0x0c4fe40007f1e0ff */
[----:B------:R-:W-:-:S03]  /*0560*/  IADD3 R4, P1, PT, -R2, R4, RZ ;  /* 0x0000000402047210 */ /* 0x000fc60007f3e1ff */
[C---:B------:R-:W-:Y:S01]  /*0570*/  IMAD.X R11, R3.reuse, 0x1, R5, P0 ;  /* 0x00000001030b7824 */ /* 0x040fe200000e0605 */
[----:B------:R-:W-:-:S03]  /*0580*/  IADD3.X R9, PT, PT, ~R3, R5, RZ, P1, !PT ;  /* 0x0000000503097210 */ /* 0x000fc60000ffe5ff */
[-C--:B------:R-:W-:Y:S01]  /*0590*/  IMAD R11, R11, R4.reuse, RZ ;  /* 0x000000040b0b7224 */ /* 0x080fe200078e02ff */
[----:B---3--:R-:W-:Y:S01]  /*05a0*/  IADD3 R8, P0, PT, R8, UR6, RZ ;  /* 0x0000000608087c10 */ /* 0x008fe2000ff1e0ff */
[----:B------:R-:W-:-:S04]  /*05b0*/  IMAD.WIDE.U32 R4, R10, R4, RZ ;  /* 0x000000040a047225 */ /* 0x000fc800078e00ff */
[----:B------:R-:W-:Y:S01]  /*05c0*/  IMAD R11, R9, R10, R11 ;  /* 0x0000000a090b7224 */ /* 0x000fe200078e020b */
[----:B------:R-:W-:-:S03]  /*05d0*/  IADD3.X R9, PT, PT, R0, UR7, RZ, P0, !PT ;  /* 0x0000000700097c10 */ /* 0x000fc600087fe4ff */
[----:B------:R-:W-:-:S05]  /*05e0*/  IMAD.IADD R5, R5, 0x1, R11 ;  /* 0x0000000105057824 */ /* 0x000fca00078e020b */
[----:B------:R-:W-:Y:S01]  /*05f0*/  STG.E.64 desc[UR4][R8.64], R4 ;  /* 0x0000000408007986 */ /* 0x000fe2000c101b04 */
[----:B------:R-:W-:Y:S05]  /*0600*/  EXIT ;  /* 0x000000000000794d */ /* 0x000fea0003800000 */
        .weak           $__internal_0_$__cuda_sm20_rem_u64
        .type           $__internal_0_$__cuda_sm20_rem_u64,@function
        .size           $__internal_0_$__cuda_sm20_rem_u64,($__internal_1_$__cuda_sm3x_div_rn_noftz_f32_slowpath - $__internal_0_$__cuda_sm20_rem_u64)
$__internal_0_$__cuda_sm20_rem_u64:
[----:B------:R-:W0:Y:S01]  /*0610*/  LDCU.64 UR4, c[0x0][0x3a0] ;  /* 0x00007400ff0477ac */ /* 0x000e220008000a00 */
[----:B------:R-:W1:Y:S01]  /*0620*/  LDC.64 R4, c[0x0][0x3a0] ;  /* 0x0000e800ff047b82 */ /* 0x000e620000000a00 */
[----:B0-----:R-:W0:Y:S08]  /*0630*/  I2F.U64.RP R3, UR4 ;  /* 0x0000000400037d12 */ /* 0x001e300008309000 */
[----:B0-----:R-:W0:Y:S02]  /*0640*/  MUFU.RCP R3, R3 ;  /* 0x0000000300037308 */ /* 0x001e240000001000 */
[----:B0-----:R-:W-:-:S06]  /*0650*/  VIADD R6, R3, 0x1ffffffe ;  /* 0x1ffffffe03067836 */ /* 0x001fcc0000000000 */
[----:B------:R-:W1:Y:S02]  /*0660*/  F2I.U64.TRUNC R6, R6 ;  /* 0x0000000600067311 */ /* 0x000e64000020d800 */
[----:B-1----:R-:W-:-:S04]  /*0670*/  IMAD.WIDE.U32 R8, R6, R4, RZ ;  /* 0x0000000406087225 */ /* 0x002fc800078e00ff */
[----:B------:R-:W-:Y:S01]  /*0680*/  IMAD R9, R6, R5, R9 ;  /* 0x0000000506097224 */ /* 0x000fe200078e0209 */
[----:B------:R-:W-:-:S03]  /*0690*/  IADD3 R11, P0, PT, RZ, -R8, RZ ;  /* 0x80000008ff0b7210 */ /* 0x000fc60007f1e0ff */
[----:B------:R-:W-:Y:S02]  /*06a0*/  IMAD R9, R7, R4, R9 ;  /* 0x0000000407097224 */ /* 0x000fe400078e0209 */
[----:B------:R-:W-:-:S04]  /*06b0*/  IMAD.HI.U32 R8, R6, R11, RZ ;  /* 0x0000000b06087227 */ /* 0x000fc800078e00ff */
[----:B------:R-:W-:Y:S02]  /*06c0*/  IMAD.X R13, RZ, RZ, ~R9, P0 ;  /* 0x000000ffff0d7224 */ /* 0x000fe400000e0e09 */
[----:B------:R-:W-:Y:S02]  /*06d0*/  IMAD.MOV.U32 R9, RZ, RZ, R6 ;  /* 0x000000ffff097224 */ /* 0x000fe400078e0006 */
[-C--:B------:R-:W-:Y:S02]  /*06e0*/  IMAD R15, R7, R13.reuse, RZ ;  /* 0x0000000d070f7224 */ /* 0x080fe400078e02ff */
[----:B------:R-:W-:-:S04]  /*06f0*/  IMAD.WIDE.U32 R8, P0, R6, R13, R8 ;  /* 0x0000000d06087225 */ /* 0x000fc80007800008 */
[----:B------:R-:W-:-:S04]  /*0700*/  IMAD.HI.U32 R3, R7, R13, RZ ;  /* 0x0000000d07037227 */ /* 0x000fc800078e00ff */
[----:B------:R-:W-:Y:S01]  /*0710*/  IMAD.HI.U32 R8, P1, R7, R11, R8 ;  /* 0x0000000b07087227 */ /* 0x000fe20007820008 */
[----:B------:R-:W-:-:S04]  /*0720*/  IADD3.X R3, PT, PT, R3, R7, RZ, P0, !PT ;  /* 0x0000000703037210 */ /* 0x000fc800007fe4ff */
[----:B------:R-:W-:-:S04]  /*0730*/  IADD3 R9, P2, PT, R15, R8, RZ ;  /* 0x000000080f097210 */ /* 0x000fc80007f5e0ff */
[----:B------:R-:W-:Y:S01]  /*0740*/  IADD3.X R3, PT, PT, RZ, RZ, R3, P2, P1 ;  /* 0x000000ffff037210 */ /* 0x000fe200017e2403 */
[----:B------:R-:W-:-:S04]  /*0750*/  IMAD.WIDE.U32 R6, R9, R4, RZ ;  /* 0x0000000409067225 */ /* 0x000fc800078e00ff */
[----:B------:R-:W-:Y:S01]  /*0760*/  IMAD R7, R9, R5, R7 ;  /* 0x0000000509077224 */ /* 0x000fe200078e0207 */
[----:B------:R-:W-:-:S03]  /*0770*/  IADD3 R11, P0, PT, RZ, -R6, RZ ;  /* 0x80000006ff0b7210 */ /* 0x000fc60007f1e0ff */
[----:B------:R-:W-:Y:S02]  /*0780*/  IMAD R7, R3, R4, R7 ;  /* 0x0000000403077224 */ /* 0x000fe400078e0207 */
[----:B------:R-:W-:-:S04]  /*0790*/  IMAD.HI.U32 R8, R9, R11, RZ ;  /* 0x0000000b09087227 */ /* 0x000fc800078e00ff */
[----:B------:R-:W-:Y:S02]  /*07a0*/  IMAD.X R6, RZ, RZ, ~R7, P0 ;  /* 0x000000ffff067224 */ /* 0x000fe400000e0e07 */
[----:B------:R-:W-:Y:S02]  /*07b0*/  IMAD.MOV.U32 R7, RZ, RZ, RZ ;  /* 0x000000ffff077224 */ /* 0x000fe400078e00ff */
[----:B------:R-:W-:-:S04]  /*07c0*/  IMAD.WIDE.U32 R8, P0, R9, R6, R8 ;  /* 0x0000000609087225 */ /* 0x000fc80007800008 */
[C---:B------:R-:W-:Y:S02]  /*07d0*/  IMAD R10, R3.reuse, R6, RZ ;  /* 0x00000006030a7224 */ /* 0x040fe400078e02ff */
[----:B------:R-:W-:-:S04]  /*07e0*/  IMAD.HI.U32 R9, P1, R3, R11, R8 ;  /* 0x0000000b03097227 */ /* 0x000fc80007820008 */
[----:B------:R-:W-:Y:S01]  /*07f0*/  IMAD.HI.U32 R8, R3, R6, RZ ;  /* 0x0000000603087227 */ /* 0x000fe200078e00ff */
[----:B------:R-:W-:-:S03]  /*0800*/  IADD3 R9, P2, PT, R10, R9, RZ ;  /* 0x000000090a097210 */ /* 0x000fc60007f5e0ff */
[----:B------:R-:W-:Y:S02]  /*0810*/  IMAD.X R3, R8, 0x1, R3, P0 ;  /* 0x0000000108037824 */ /* 0x000fe400000e0603 */
[----:B------:R-:W-:-:S03]  /*0820*/  IMAD.HI.U32 R6, R9, R2, RZ ;  /* 0x0000000209067227 */ /* 0x000fc600078e00ff */
[----:B------:R-:W-:Y:S01]  /*0830*/  IADD3.X R3, PT, PT, RZ, RZ, R3, P2, P1 ;  /* 0x000000ffff037210 */ /* 0x000fe200017e2403 */
[----:B------:R-:W-:-:S04]  /*0840*/  IMAD.WIDE.U32 R6, RZ, R9, R6 ;  /* 0x00000009ff067225 */ /* 0x000fc800078e0006 */
[----:B------:R-:W-:-:S05]  /*0850*/  IMAD.HI.U32 R3, P0, R3, R2, R6 ;  /* 0x0000000203037227 */ /* 0x000fca0007800006 */
[----:B------:R-:W-:Y:S01]  /*0860*/  IADD3 R9, P1, PT, RZ, R3, RZ ;  /* 0x00000003ff097210 */ /* 0x000fe20007f3e0ff */
[----:B------:R-:W-:-:S04]  /*0870*/  IMAD.X R3, RZ, RZ, RZ, P0 ;  /* 0x000000ffff037224 */ /* 0x000fc800000e06ff */
[----:B------:R-:W-:Y:S01]  /*0880*/  IMAD.WIDE.U32 R6, R9, R4, RZ ;  /* 0x0000000409067225 */ /* 0x000fe200078e00ff */
[----:B------:R-:W-:-:S03]  /*0890*/  IADD3.X R3, PT, PT, RZ, R3, RZ, P1, !PT ;  /* 0x00000003ff037210 */ /* 0x000fc60000ffe4ff */
[----:B------:R-:W-:Y:S01]  /*08a0*/  IMAD R9, R9, R5, R7 ;  /* 0x0000000509097224 */ /* 0x000fe200078e0207 */
[----:B------:R-:W-:-:S03]  /*08b0*/  IADD3 R11, P1, PT, -R6, R2, RZ ;  /* 0x00000002060b7210 */ /* 0x000fc60007f3e1ff */
[-C--:B------:R-:W-:Y:S01]  /*08c0*/  IMAD R3, R3, R4.reuse, R9 ;  /* 0x0000000403037224 */ /* 0x080fe200078e0209 */
[----:B------:R-:W-:-:S03]  /*08d0*/  ISETP.GE.U32.AND P0, PT, R11, R4, PT ;  /* 0x000000040b00720c */ /* 0x000fc60003f06070 */
[----:B------:R-:W-:Y:S01]  /*08e0*/  IMAD.X R6, RZ, RZ, ~R3, P1 ;  /* 0x000000ffff067224 */ /* 0x000fe200008e0e03 */
[----:B------:R-:W-:-:S04]  /*08f0*/  IADD3 R7, P1, PT, R11, -R4, RZ ;  /* 0x800000040b077210 */ /* 0x000fc80007f3e0ff */
[C---:B------:R-:W-:Y:S01]  /*0900*/  ISETP.GE.U32.AND.EX P0, PT, R6.reuse, R5, PT, P0 ;  /* 0x000000050600720c */ /* 0x040fe20003f06100 */
[--C-:B------:R-:W-:Y:S01]  /*0910*/  IMAD.X R8, R6, 0x1, ~R5.reuse, P1 ;  /* 0x0000000106087824 */ /* 0x100fe200008e0e05 */
[----:B------:R-:W-:Y:S02]  /*0920*/  ISETP.NE.U32.AND P1, PT, R4, RZ, PT ;  /* 0x000000ff0400720c */ /* 0x000fe40003f25070 */
[----:B------:R-:W-:Y:S02]  /*0930*/  SEL R7, R7, R11, P0 ;  /* 0x0000000b07077207 */ /* 0x000fe40000000000 */
[----:B------:R-:W-:Y:S02]  /*0940*/  SEL R8, R8, R6, P0 ;  /* 0x0000000608087207 */ /* 0x000fe40000000000 */
[CC--:B------:R-:W-:Y:S02]  /*0950*/  IADD3 R3, P2, PT, R7.reuse, -R4.reuse, RZ ;  /* 0x8000000407037210 */ /* 0x0c0fe40007f5e0ff */
[----:B------:R-:W-:Y:S01]  /*0960*/  ISETP.GE.U32.AND P0, PT, R7, R4, PT ;  /* 0x000000040700720c */ /* 0x000fe20003f06070 */
[----:B------:R-:W-:Y:S01]  /*0970*/  IMAD.MOV.U32 R4, RZ, RZ, R0 ;  /* 0x000000ffff047224 */ /* 0x000fe200078e0000 */
[----:B------:R-:W-:Y:S01]  /*0980*/  ISETP.NE.AND.EX P1, PT, R5, RZ, PT, P1 ;  /* 0x000000ff0500720c */ /* 0x000fe20003f25310 */
[C---:B------:R-:W-:Y:S01]  /*0990*/  IMAD.X R6, R8.reuse, 0x1, ~R5, P2 ;  /* 0x0000000108067824 */ /* 0x040fe200010e0e05 */
[----:B------:R-:W-:Y:S01]  /*09a0*/  ISETP.GE.U32.AND.EX P0, PT, R8, R5, PT, P0 ;  /* 0x000000050800720c */ /* 0x000fe20003f06100 */
[----:B------:R-:W-:-:S03]  /*09b0*/  HFMA2 R5, -RZ, RZ, 0, 0 ;  /* 0x00000000ff057431 */ /* 0x000fc600000001ff */
[----:B------:R-:W-:Y:S02]  /*09c0*/  SEL R3, R3, R7, P0 ;  /* 0x0000000703037207 */ /* 0x000fe40000000000 */
[----:B------:R-:W-:Y:S02]  /*09d0*/  SEL R6, R6, R8, P0 ;  /* 0x0000000806067207 */ /* 0x000fe40000000000 */
[----:B------:R-:W-:Y:S02]  /*09e0*/  SEL R3, R3, 0xffffffff, P1 ;  /* 0xffffffff03037807 */ /* 0x000fe40000800000 */
[----:B------:R-:W-:Y:S01]  /*09f0*/  SEL R6, R6, 0xffffffff, P1 ;  /* 0xffffffff06067807 */ /* 0x000fe20000800000 */
[----:B------:R-:W-:Y:S06]  /*0a00*/  RET.REL.NODEC R4 `(_Z18per_element_kernelPlS_S_ll) ;  /* 0xfffffff4047c7950 */ /* 0x000fec0003c3ffff */
        .weak           $__internal_1_$__cuda_sm3x_div_rn_noftz_f32_slowpath
        .type           $__internal_1_$__cuda_sm3x_div_rn_noftz_f32_slowpath,@function
        .size           $__internal_1_$__cuda_sm3x_div_rn_noftz_f32_slowpath,(.L_x_27 - $__internal_1_$__cuda_sm3x_div_rn_noftz_f32_slowpath)
$__internal_1_$__cuda_sm3x_div_rn_noftz_f32_slowpath:
[--C-:B------:R-:W-:Y:S01]  /*0a10*/  SHF.R.U32.HI R7, RZ, 0x17, R3.reuse ;  /* 0x00000017ff077819 */ /* 0x100fe20000011603 */
[----:B------:R-:W-:Y:S01]  /*0a20*/  BSSY.RECONVERGENT B1, `(.L_x_4) ;  /* 0x0000064000017945 */ /* 0x000fe20003800200 */
[--C-:B------:R-:W-:Y:S01]  /*0a30*/  SHF.R.U32.HI R5, RZ, 0x17, R0.reuse ;  /* 0x00000017ff057819 */ /* 0x100fe20000011600 */
[----:B------:R-:W-:Y:S01]  /*0a40*/  IMAD.MOV.U32 R8, RZ, RZ, R0 ;  /* 0x000000ffff087224 */ /* 0x000fe200078e0000 */
[----:B------:R-:W-:Y:S01]  /*0a50*/  LOP3.LUT R7, R7, 0xff, RZ, 0xc0, !PT ;  /* 0x000000ff07077812 */ /* 0x000fe200078ec0ff */
[----:B------:R-:W-:Y:S01]  /*0a60*/  IMAD.MOV.U32 R9, RZ, RZ, R3 ;  /* 0x000000ffff097224 */ /* 0x000fe200078e0003 */
[----:B------:R-:W-:-:S03]  /*0a70*/  LOP3.LUT R5, R5, 0xff, RZ, 0xc0, !PT ;  /* 0x000000ff05057812 */ /* 0x000fc600078ec0ff */
[----:B------:R-:W-:Y:S02]  /*0a80*/  VIADD R12, R7, 0xffffffff ;  /* 0xffffffff070c7836 */ /* 0x000fe40000000000 */
[----:B------:R-:W-:-:S03]  /*0a90*/  VIADD R11, R5, 0xffffffff ;  /* 0xffffffff050b7836 */ /* 0x000fc60000000000 */
[----:B------:R-:W-:-:S04]  /*0aa0*/  ISETP.GT.U32.AND P0, PT, R12, 0xfd, PT ;  /* 0x000000fd0c00780c */ /* 0x000fc80003f04070 */
[----:B------:R-:W-:-:S13]  /*0ab0*/  ISETP.GT.U32.OR P0, PT, R11, 0xfd, P0 ;  /* 0x000000fd0b00780c */ /* 0x000fda0000704470 */
[----:B------:R-:W-:Y:S01]  /*0ac0*/  @!P0 MOV R10, RZ ;  /* 0x000000ff000a8202 */ /* 0x000fe20000000f00 */
[----:B------:R-:W-:Y:S06]  /*0ad0*/  @!P0 BRA `(.L_x_5) ;  /* 0x00000000005c8947 */ /* 0x000fec0003800000 */
[----:B------:R-:W-:Y:S02]  /*0ae0*/  FSETP.GTU.FTZ.AND P0, PT, |R0|, +INF , PT ;  /* 0x7f8000000000780b */ /* 0x000fe40003f1c200 */
[----:B------:R-:W-:-:S04]  /*0af0*/  FSETP.GTU.FTZ.AND P1, PT, |R3|, +INF , PT ;  /* 0x7f8000000300780b */ /* 0x000fc80003f3c200 */
[----:B------:R-:W-:-:S13]  /*0b00*/  PLOP3.LUT P0, PT, P0, P1, PT, 0xf8, 0x8f ;  /* 0x00000000008f781c */ /* 0x000fda0000703f70 */
[----:B------:R-:W-:Y:S05]  /*0b10*/  @P0 BRA `(.L_x_6) ;  /* 0x00000004004c0947 */ /* 0x000fea0003800000 */
[----:B------:R-:W-:-:S13]  /*0b20*/  LOP3.LUT P0, RZ, R9, 0x7fffffff, R8, 0xc8, !PT ;  /* 0x7fffffff09ff7812 */ /* 0x000fda000780c808 */
[----:B------:R-:W-:Y:S05]  /*0b30*/  @!P0 BRA `(.L_x_7) ;  /* 0x00000004003c8947 */ /* 0x000fea0003800000 */
[C---:B------:R-:W-:Y:S02]  /*0b40*/  FSETP.NEU.FTZ.AND P2, PT, |R0|.reuse, +INF , PT ;  /* 0x7f8000000000780b */ /* 0x040fe40003f5d200 */
[----:B------:R-:W-:Y:S02]  /*0b50*/  FSETP.NEU.FTZ.AND P1, PT, |R3|, +INF , PT ;  /* 0x7f8000000300780b */ /* 0x000fe40003f3d200 */
[----:B------:R-:W-:-:S11]  /*0b60*/  FSETP.NEU.FTZ.AND P0, PT, |R0|, +INF , PT ;  /* 0x7f8000000000780b */ /* 0x000fd60003f1d200 */
[----:B------:R-:W-:Y:S05]  /*0b70*/  @!P1 BRA !P2, `(.L_x_7) ;  /* 0x00000004002c9947 */ /* 0x000fea0005000000 */
[----:B------:R-:W-:-:S04]  /*0b80*/  LOP3.LUT P2, RZ, R8, 0x7fffffff, RZ, 0xc0, !PT ;  /* 0x7fffffff08ff7812 */ /* 0x000fc8000784c0ff */
[----:B------:R-:W-:-:S13]  /*0b90*/  PLOP3.LUT P1, PT, P1, P2, PT, 0x2f, 0xf2 ;  /* 0x0000000000f2781c */ /* 0x000fda0000f24577 */
[----:B------:R-:W-:Y:S05]  /*0ba0*/  @P1 BRA `(.L_x_8) ;  /* 0x0000000400181947 */ /* 0x000fea0003800000 */
[----:B------:R-:W-:-:S04]  /*0bb0*/  LOP3.LUT P1, RZ, R9, 0x7fffffff, RZ, 0xc0, !PT ;  /* 0x7fffffff09ff7812 */ /* 0x000fc8000782c0ff */
[----:B------:R-:W-:-:S13]  /*0bc0*/  PLOP3.LUT P0, PT, P0, P1, PT, 0x2f, 0xf2 ;  /* 0x0000000000f2781c */ /* 0x000fda0000702577 */
[----:B------:R-:W-:Y:S05]  /*0bd0*/  @P0 BRA `(.L_x_9) ;  /* 0x0000000400000947 */ /* 0x000fea0003800000 */
[----:B------:R-:W-:Y:S02]  /*0be0*/  ISETP.GE.AND P0, PT, R11, RZ, PT ;  /* 0x000000ff0b00720c */ /* 0x000fe40003f06270 */
[----:B------:R-:W-:-:S11]  /*0bf0*/  ISETP.GE.AND P1, PT, R12, RZ, PT ;  /* 0x000000ff0c00720c */ /* 0x000fd60003f26270 */
[----:B------:R-:W-:Y:S02]  /*0c00*/  @P0 IMAD.MOV.U32 R10, RZ, RZ, RZ ;  /* 0x000000ffff0a0224 */ /* 0x000fe400078e00ff */
[----:B------:R-:W-:Y:S01]  /*0c10*/  @!P0 FFMA R8, R0, 1.84467440737095516160e+19, RZ ;  /* 0x5f80000000088823 */ /* 0x000fe200000000ff */
[----:B------:R-:W-:Y:S02]  /*0c20*/  @!P0 IMAD.MOV.U32 R10, RZ, RZ, -0x40 ;  /* 0xffffffc0ff0a8424 */ /* 0x000fe400078e00ff */
[----:B------:R-:W-:Y:S02]  /*0c30*/  @!P1 FFMA R9, R3, 1.84467440737095516160e+19, RZ ;  /* 0x5f80000003099823 */ /* 0x000fe400000000ff */
[----:B------:R-:W-:-:S07]  /*0c40*/  @!P1 VIADD R10, R10, 0x40 ;  /* 0x000000400a0a9836 */ /* 0x000fce0000000000 */
.L_x_5:
[----:B------:R-:W-:Y:S01]  /*0c50*/  LEA R0, R7, 0xc0800000, 0x17 ;  /* 0xc080000007007811 */ /* 0x000fe200078eb8ff */
[----:B------:R-:W-:Y:S01]  /*0c60*/  BSSY.RECONVERGENT B2, `(.L_x_10) ;  /* 0x0000036000027945 */ /* 0x000fe20003800200 */
[----:B------:R-:W-:-:S03]  /*0c70*/  IADD3 R5, PT, PT, R5, -0x7f, RZ ;  /* 0xffffff8105057810 */ /* 0x000fc60007ffe0ff */
[----:B------:R-:W-:Y:S02]  /*0c80*/  IMAD.IADD R9, R9, 0x1, -R0 ;  /* 0x0000000109097824 */ /* 0x000fe400078e0a00 */
[C---:B------:R-:W-:Y:S01]  /*0c90*/  IMAD R0, R5.reuse, -0x800000, R8 ;  /* 0xff80000005007824 */ /* 0x040fe200078e0208 */
[----:B------:R-:W-:Y:S01]  /*0ca0*/  IADD3 R5, PT, PT, R5, 0x7f, -R7 ;  /* 0x0000007f05057810 */ /* 0x000fe20007ffe807 */
[----:B------:R-:W0:Y:S01]  /*0cb0*/  MUFU.RCP R3, R9 ;  /* 0x0000000900037308 */ /* 0x000e220000001000 */
[----:B------:R-:W-:-:S03]  /*0cc0*/  FADD.FTZ R11, -R9, -RZ ;  /* 0x800000ff090b7221 */ /* 0x000fc60000010100 */
[----:B------:R-:W-:Y:S02]  /*0cd0*/  IMAD.IADD R5, R5, 0x1, R10 ;  /* 0x0000000105057824 */ /* 0x000fe400078e020a */
[----:B0-----:R-:W-:-:S04]  /*0ce0*/  FFMA R12, R3, R11, 1 ;  /* 0x3f800000030c7423 */ /* 0x001fc8000000000b */
[----:B------:R-:W-:-:S04]  /*0cf0*/  FFMA R12, R3, R12, R3 ;  /* 0x0000000c030c7223 */ /* 0x000fc80000000003 */
[----:B------:R-:W-:-:S04]  /*0d00*/  FFMA R3, R0, R12, RZ ;  /* 0x0000000c00037223 */ /* 0x000fc800000000ff */
[----:B------:R-:W-:-:S04]  /*0d10*/  FFMA R8, R11, R3, R0 ;  /* 0x000000030b087223 */ /* 0x000fc80000000000 */
[----:B------:R-:W-:-:S04]  /*0d20*/  FFMA R13, R12, R8, R3 ;  /* 0x000000080c0d7223 */ /* 0x000fc80000000003 */
[----:B------:R-:W-:-:S04]  /*0d30*/  FFMA R8, R11, R13, R0 ;  /* 0x0000000d0b087223 */ /* 0x000fc80000000000 */
[----:B------:R-:W-:-:S05]  /*0d40*/  FFMA R0, R12, R8, R13 ;  /* 0x000000080c007223 */ /* 0x000fca000000000d */
[----:B------:R-:W-:-:S04]  /*0d50*/  SHF.R.U32.HI R3, RZ, 0x17, R0 ;  /* 0x00000017ff037819 */ /* 0x000fc80000011600 */
[----:B------:R-:W-:-:S05]  /*0d60*/  LOP3.LUT R3, R3, 0xff, RZ, 0xc0, !PT ;  /* 0x000000ff03037812 */ /* 0x000fca00078ec0ff */
[----:B------:R-:W-:-:S04]  /*0d70*/  IMAD.IADD R7, R3, 0x1, R5 ;  /* 0x0000000103077824 */ /* 0x000fc800078e0205 */
[----:B------:R-:W-:-:S05]  /*0d80*/  VIADD R3, R7, 0xffffffff ;  /* 0xffffffff07037836 */ /* 0x000fca0000000000 */
[----:B------:R-:W-:-:S13]  /*0d90*/  ISETP.GE.U32.AND P0, PT, R3, 0xfe, PT ;  /* 0x000000fe0300780c */ /* 0x000fda0003f06070 */
[----:B------:R-:W-:Y:S05]  /*0da0*/  @!P0 BRA `(.L_x_11) ;  /* 0x0000000000808947 */ /* 0x000fea0003800000 */
[----:B------:R-:W-:-:S13]  /*0db0*/  ISETP.GT.AND P0, PT, R7, 0xfe, PT ;  /* 0x000000fe0700780c */ /* 0x000fda0003f04270 */
[----:B------:R-:W-:Y:S05]  /*0dc0*/  @P0 BRA `(.L_x_12) ;  /* 0x00000000006c0947 */ /* 0x000fea0003800000 */
[----:B------:R-:W-:-:S13]  /*0dd0*/  ISETP.GE.AND P0, PT, R7, 0x1, PT ;  /* 0x000000010700780c */ /* 0x000fda0003f06270 */
[----:B------:R-:W-:Y:S05]  /*0de0*/  @P0 BRA `(.L_x_13) ;  /* 0x0000000000740947 */ /* 0x000fea0003800000 */
[----:B------:R-:W-:Y:S02]  /*0df0*/  ISETP.GE.AND P0, PT, R7, -0x18, PT ;  /* 0xffffffe80700780c */ /* 0x000fe40003f06270 */
[----:B------:R-:W-:-:S11]  /*0e00*/  LOP3.LUT R0, R0, 0x80000000, RZ, 0xc0, !PT ;  /* 0x8000000000007812 */ /* 0x000fd600078ec0ff */
[----:B------:R-:W-:Y:S05]  /*0e10*/  @!P0 BRA `(.L_x_13) ;  /* 0x0000000000688947 */ /* 0x000fea0003800000 */
[CCC-:B------:R-:W-:Y:S01]  /*0e20*/  FFMA.RZ R3, R12.reuse, R8.reuse, R13.reuse ;  /* 0x000000080c037223 */ /* 0x1c0fe2000000c00d */
[C---:B------:R-:W-:Y:S01]  /*0e30*/  VIADD R10, R7.reuse, 0x20 ;  /* 0x00000020070a7836 */ /* 0x040fe20000000000 */
[C---:B------:R-:W-:Y:S02]  /*0e40*/  ISETP.NE.AND P2, PT, R7.reuse, RZ, PT ;  /* 0x000000ff0700720c */ /* 0x040fe40003f45270 */
[----:B------:R-:W-:Y:S02]  /*0e50*/  ISETP.NE.AND P1, PT, R7, RZ, PT ;  /* 0x000000ff0700720c */ /* 0x000fe40003f25270 */
[----:B------:R-:W-:Y:S01]  /*0e60*/  LOP3.LUT R5, R3, 0x7fffff, RZ, 0xc0, !PT ;  /* 0x007fffff03057812 */ /* 0x000fe200078ec0ff */
[CCC-:B------:R-:W-:Y:S01]  /*0e70*/  FFMA.RP R3, R12.reuse, R8.reuse, R13.reuse ;  /* 0x000000080c037223 */ /* 0x1c0fe2000000800d */
[----:B------:R-:W-:Y:S01]  /*0e80*/  FFMA.RM R8, R12, R8, R13 ;  /* 0x000000080c087223 */ /* 0x000fe2000000400d */
[----:B------:R-:W-:Y:S02]  /*0e90*/  IADD3 R7, PT, PT, -R7, RZ, RZ ;  /* 0x000000ff07077210 */ /* 0x000fe40007ffe1ff */
[----:B------:R-:W-:-:S02]  /*0ea0*/  LOP3.LUT R5, R5, 0x800000, RZ, 0xfc, !PT ;  /* 0x0080000005057812 */ /* 0x000fc400078efcff */
[----:B------:R-:W-:Y:S02]  /*0eb0*/  FSETP.NEU.FTZ.AND P0, PT, R3, R8, PT ;  /* 0x000000080300720b */ /* 0x000fe40003f1d000 */
[----:B------:R-:W-:Y:S02]  /*0ec0*/  SHF.L.U32 R10, R5, R10, RZ ;  /* 0x0000000a050a7219 */ /* 0x000fe400000006ff */
[----:B------:R-:W-:Y:S02]  /*0ed0*/  SEL R8, R7, RZ, P2 ;  /* 0x000000ff07087207 */ /* 0x000fe40001000000 */
[----:B------:R-:W-:Y:S02]  /*0ee0*/  ISETP.NE.AND P1, PT, R10, RZ, P1 ;  /* 0x000000ff0a00720c */ /* 0x000fe40000f25270 */
[----:B------:R-:W-:Y:S02]  /*0ef0*/  SHF.R.U32.HI R8, RZ, R8, R5 ;  /* 0x00000008ff087219 */ /* 0x000fe40000011605 */
[----:B------:R-:W-:-:S02]  /*0f00*/  PLOP3.LUT P0, PT, P0, P1, PT, 0xf8, 0x8f ;  /* 0x00000000008f781c */ /* 0x000fc40000703f70 */
[----:B------:R-:W-:Y:S02]  /*0f10*/  SHF.R.U32.HI R10, RZ, 0x1, R8 ;  /* 0x00000001ff0a7819 */ /* 0x000fe40000011608 */
[----:B------:R-:W-:-:S04]  /*0f20*/  SEL R3, RZ, 0x1, !P0 ;  /* 0x00000001ff037807 */ /* 0x000fc80004000000 */
[----:B------:R-:W-:-:S04]  /*0f30*/  LOP3.LUT R3, R3, 0x1, R10, 0xf8, !PT ;  /* 0x0000000103037812 */ /* 0x000fc800078ef80a */
[----:B------:R-:W-:-:S05]  /*0f40*/  LOP3.LUT R3, R3, R8, RZ, 0xc0, !PT ;  /* 0x0000000803037212 */ /* 0x000fca00078ec0ff */
[----:B------:R-:W-:-:S05]  /*0f50*/  IMAD.IADD R3, R10, 0x1, R3 ;  /* 0x000000010a037824 */ /* 0x000fca00078e0203 */
[----:B------:R-:W-:Y:S01]  /*0f60*/  LOP3.LUT R0, R3, R0, RZ, 0xfc, !PT ;  /* 0x0000000003007212 */ /* 0x000fe200078efcff */
[----:B------:R-:W-:Y:S06]  /*0f70*/  BRA `(.L_x_13) ;  /* 0x0000000000107947 */ /* 0x000fec0003800000 */
.L_x_12:
[----:B------:R-:W-:-:S04]  /*0f80*/  LOP3.LUT R0, R0, 0x80000000, RZ, 0xc0, !PT ;  /* 0x8000000000007812 */ /* 0x000fc800078ec0ff */
[----:B------:R-:W-:Y:S01]  /*0f90*/  LOP3.LUT R0, R0, 0x7f800000, RZ, 0xfc, !PT ;  /* 0x7f80000000007812 */ /* 0x000fe200078efcff */
[----:B------:R-:W-:Y:S06]  /*0fa0*/  BRA `(.L_x_13) ;  /* 0x0000000000047947 */ /* 0x000fec0003800000 */
.L_x_11:
[----:B------:R-:W-:-:S07]  /*0fb0*/  IMAD R0, R5, 0x800000, R0 ;  /* 0x0080000005007824 */ /* 0x000fce00078e0200 */
.L_x_13:
[----:B------:R-:W-:Y:S05]  /*0fc0*/  BSYNC.RECONVERGENT B2 ;  /* 0x0000000000027941 */ /* 0x000fea0003800200 */
.L_x_10:
[----:B------:R-:W-:Y:S05]  /*0fd0*/  BRA `(.L_x_14) ;  /* 0x0000000000207947 */ /* 0x000fea0003800000 */
.L_x_9:
[----:B------:R-:W-:-:S04]  /*0fe0*/  LOP3.LUT R0, R9, 0x80000000, R8, 0x48, !PT ;  /* 0x8000000009007812 */ /* 0x000fc800078e4808 */
[----:B------:R-:W-:Y:S01]  /*0ff0*/  LOP3.LUT R0, R0, 0x7f800000, RZ, 0xfc, !PT ;  /* 0x7f80000000007812 */ /* 0x000fe200078efcff */
[----:B------:R-:W-:Y:S06]  /*1000*/  BRA `(.L_x_14) ;  /* 0x0000000000147947 */ /* 0x000fec0003800000 */
.L_x_8:
[----:B------:R-:W-:Y:S01]  /*1010*/  LOP3.LUT R0, R9, 0x80000000, R8, 0x48, !PT ;  /* 0x8000000009007812 */ /* 0x000fe200078e4808 */
[----:B------:R-:W-:Y:S06]  /*1020*/  BRA `(.L_x_14) ;  /* 0x00000000000c7947 */ /* 0x000fec0003800000 */
.L_x_7:
[----:B------:R-:W0:Y:S01]  /*1030*/  MUFU.RSQ R0, -QNAN ;  /* 0xffc0000000007908 */ /* 0x000e220000001400 */
[----:B------:R-:W-:Y:S05]  /*1040*/  BRA `(.L_x_14) ;  /* 0x0000000000047947 */ /* 0x000fea0003800000 */
.L_x_6:
[----:B------:R-:W-:-:S07]  /*1050*/  FADD.FTZ R0, R0, R3 ;  /* 0x0000000300007221 */ /* 0x000fce0000010000 */
.L_x_14:
[----:B------:R-:W-:Y:S05]  /*1060*/  BSYNC.RECONVERGENT B1 ;  /* 0x0000000000017941 */ /* 0x000fea0003800200 */
.L_x_4:
[----:B------:R-:W-:-:S04]  /*1070*/  IMAD.MOV.U32 R7, RZ, RZ, 0x0 ;  /* 0x00000000ff077424 */ /* 0x000fc800078e00ff */
[----:B0-----:R-:W-:Y:S05]  /*1080*/  RET.REL.NODEC R6 `(_Z18per_element_kernelPlS_S_ll) ;  /* 0xffffffec06dc7950 */ /* 0x001fea0003c3ffff */
.L_x_15:
[----:B------:R-:W-:-:S00]  /*1090*/  BRA `(.L_x_15) ;  /* 0xfffffffc00fc7947 */ /* 0x000fc0000383ffff */
[----:B------:R-:W-:-:S00]  /*10a0*/  NOP ;  /* 0x0000000000007918 */ /* 0x000fc00000000000 */
        /* <DEDUP_REMOVED lines=13> */
.L_x_27:


//--------------------- .text._Z21per_column_row_kernelPlS_S_ll --------------------------
	.section	.text._Z21per_column_row_kernelPlS_S_ll,"ax",@progbits
	.align	128
        .global         _Z21per_column_row_kernelPlS_S_ll
        .type           _Z21per_column_row_kernelPlS_S_ll,@function
        .size           _Z21per_column_row_kernelPlS_S_ll,(.L_x_29 - _Z21per_column_row_kernelPlS_S_ll)
        .other          _Z21per_column_row_kernelPlS_S_ll,@"STO_CUDA_ENTRY STV_DEFAULT"
_Z21per_column_row_kernelPlS_S_ll:
.text._Z21per_column_row_kernelPlS_S_ll:
[----:B------:R-:W-:Y:S01]  /*0000*/  LDC R1, c[0x0][0x37c] ;  /* 0x0000df00ff017b82 */ /* 0x000fe20000000800 */
[----:B------:R-:W0:Y:S07]  /*0010*/  S2R R3, SR_TID.Y ;  /* 0x0000000000037919 */ /* 0x000e2e0000002200 */
[----:B------:R-:W0:Y:S01]  /*0020*/  S2UR UR4, SR_CTAID.X ;  /* 0x00000000000479c3 */ /* 0x000e220000002500 */
[----:B------:R-:W1:Y:S07]  /*0030*/  S2R R9, SR_TID.X ;  /* 0x0000000000097919 */ /* 0x000e6e0000002100 */
[----:B------:R-:W0:Y:S01]  /*0040*/  LDC R8, c[0x0][0x364] ;  /* 0x0000d900ff087b82 */ /* 0x000e220000000800 */
[----:B------:R-:W1:Y:S07]  /*0050*/  LDCU UR5, c[0x0][0x360] ;  /* 0x00006c00ff0577ac */ /* 0x000e6e0008000800 */
[----:B------:R-:W2:Y:S08]  /*0060*/  LDC.64 R12, c[0x0][0x398] ;  /* 0x0000e600ff0c7b82 */ /* 0x000eb00000000a00 */
[----:B------:R-:W3:Y:S01]  /*0070*/  LDC.64 R10, c[0x0][0x3a0] ;  /* 0x0000e800ff0a7b82 */ /* 0x000ee20000000a00 */
[----:B0-----:R-:W-:-:S04]  /*0080*/  IMAD R8, R8, UR4, R3 ;  /* 0x0000000408087c24 */ /* 0x001fc8000f8e0203 */
[----:B-1----:R-:W-:Y:S01]  /*0090*/  IMAD R8, R8, UR5, R9 ;  /* 0x0000000508087c24 */ /* 0x002fe2000f8e0209 */
[----:B--2---:R-:W-:-:S04]  /*00a0*/  ISETP.NE.U32.AND P0, PT, R12, RZ, PT ;  /* 0x000000ff0c00720c */ /* 0x004fc80003f05070 */
[----:B------:R-:W-:Y:S02]  /*00b0*/  ISETP.NE.AND.EX P0, PT, R13, RZ, PT, P0 ;  /* 0x000000ff0d00720c */ /* 0x000fe40003f05300 */
[----:B---3--:R-:W-:-:S04]  /*00c0*/  ISETP.GE.U32.AND P1, PT, R8, R10, PT ;  /* 0x0000000a0800720c */ /* 0x008fc80003f26070 */
[----:B------:R-:W-:-:S13]  /*00d0*/  ISETP.GE.U32.OR.EX P0, PT, RZ, R11, !P0, P1 ;  /* 0x0000000bff00720c */ /* 0x000fda0004706510 */
[----:B------:R-:W-:Y:S05]  /*00e0*/  @P0 EXIT ;  /* 0x000000000000094d */ /* 0x000fea0003800000 */
[----:B------:R-:W-:Y:S01]  /*00f0*/  IADD3 R0, P1, PT, R12, -0x1, RZ ;  /* 0xffffffff0c007810 */ /* 0x000fe20007f3e0ff */
[----:B------:R-:W0:Y:S01]  /*0100*/  LDCU.64 UR4, c[0x0][0x358] ;  /* 0x00006b00ff0477ac */ /* 0x000e220008000a00 */
[----:B------:R-:W-:Y:S02]  /*0110*/  CS2R R2, SRZ ;  /* 0x0000000000027805 */ /* 0x000fe4000001ff00 */
[----:B------:R-:W-:Y:S02]  /*0120*/  ISETP.GE.U32.AND P0, PT, R0, 0x7, PT ;  /* 0x000000070000780c */ /* 0x000fe40003f06070 */
[----:B------:R-:W-:-:S04]  /*0130*/  IADD3.X R0, PT, PT, R13, -0x1, RZ, P1, !PT ;  /* 0xffffffff0d007810 */ /* 0x000fc80000ffe4ff */
[----:B------:R-:W-:Y:S01]  /*0140*/  ISETP.GE.U32.AND.EX P0, PT, R0, RZ, PT, P0 ;  /* 0x000000ff0000720c */ /* 0x000fe20003f06100 */
[----:B------:R-:W-:-:S12]  /*0150*/  IMAD R0, R8, R13, RZ ;  /* 0x0000000d08007224 */ /* 0x000fd800078e02ff */
[----:B0-----:R-:W-:Y:S05]  /*0160*/  @!P0 BRA `(.L_x_16) ;  /* 0x0000000800488947 */ /* 0x001fea0003800000 */
[----:B------:R-:W0:Y:S01]  /*0170*/  LDCU.64 UR6, c[0x0][0x388] ;  /* 0x00007100ff0677ac */ /* 0x000e220008000a00 */
[----:B------:R-:W1:Y:S01]  /*0180*/  LDC R3, c[0x0][0x39c] ;  /* 0x0000e700ff037b82 */ /* 0x000e620000000800 */
[----:B------:R-:W-:Y:S01]  /*0190*/  IMAD.WIDE.U32 R4, R8, R12, RZ ;  /* 0x0000000c08047225 */ /* 0x000fe200078e00ff */
[----:B------:R-:W-:Y:S01]  /*01a0*/  LOP3.LUT R2, R12, 0xfffffff8, RZ, 0xc0, !PT ;  /* 0xfffffff80c027812 */ /* 0x000fe200078ec0ff */
[----:B------:R-:W2:Y:S02]  /*01b0*/  LDCU.64 UR10, c[0x0][0x390] ;  /* 0x00007200ff0a77ac */ /* 0x000ea40008000a00 */
[----:B------:R-:W-:Y:S02]  /*01c0*/  IMAD.IADD R15, R5, 0x1, R0 ;  /* 0x00000001050f7824 */ /* 0x000fe400078e0200 */
[----:B------:R-:W-:Y:S01]  /*01d0*/  IMAD.SHL.U32 R5, R8, 0x8, RZ ;  /* 0x0000000808057824 */ /* 0x000fe200078e00ff */
[----:B------:R-:W3:Y:S01]  /*01e0*/  LDCU.64 UR8, c[0x0][0x380] ;  /* 0x00007000ff0877ac */ /* 0x000ee20008000a00 */
[----:B------:R-:W-:Y:S01]  /*01f0*/  IMAD.MOV.U32 R7, RZ, RZ, R2 ;  /* 0x000000ffff077224 */ /* 0x000fe200078e0002 */
[----:B0-----:R-:W-:-:S04]  /*0200*/  LEA R14, P0, R4, UR6, 0x3 ;  /* 0x00000006040e7c11 */ /* 0x001fc8000f8018ff */
[----:B------:R-:W-:Y:S02]  /*0210*/  IADD3 R14, P1, PT, R14, 0x20, RZ ;  /* 0x000000200e0e7810 */ /* 0x000fe40007f3e0ff */
[----:B------:R-:W-:Y:S01]  /*0220*/  LEA.HI.X R15, R4, UR7, R15, 0x3, P0 ;  /* 0x00000007040f7c11 */ /* 0x000fe200080f1c0f */
[----:B-1----:R-:W-:Y:S01]  /*0230*/  IMAD.MOV.U32 R6, RZ, RZ, R3 ;  /* 0x000000ffff067224 */ /* 0x002fe200078e0003 */
[----:B------:R-:W-:Y:S02]  /*0240*/  SHF.R.U32.HI R4, RZ, 0x1d, R8 ;  /* 0x0000001dff047819 */ /* 0x000fe40000011608 */
[----:B--23--:R-:W-:-:S07]  /*0250*/  IADD3.X R15, PT, PT, RZ, R15, RZ, P1, !PT ;  /* 0x0000000fff0f7210 */ /* 0x00cfce0000ffe4ff */
.L_x_17:
[----:B-1----:R-:W-:Y:S01]  /*0260*/  IADD3 R16, P0, PT, R5, UR8, RZ ;  /* 0x0000000805107c10 */ /* 0x002fe2000ff1e0ff */
[----:B------:R-:W2:Y:S03]  /*0270*/  LDG.E.64 R18, desc[UR4][R14.64+-0x20] ;  /* 0xffffe0040e127981 */ /* 0x000ea6000c1e1b00 */
[----:B------:R-:W-:-:S05]  /*0280*/  IADD3.X R17, PT, PT, R4, UR9, RZ, P0, !PT ;  /* 0x0000000904117c10 */ /* 0x000fca00087fe4ff */
[----:B------:R-:W2:Y:S01]  /*0290*/  LDG.E.64 R20, desc[UR4][R16.64] ;  /* 0x0000000410147981 */ /* 0x000ea2000c1e1b00 */
[----:B------:R-:W-:Y:S02]  /*02a0*/  SHF.L.U64.HI R25, R10, 0x3, R11 ;  /* 0x000000030a197819 */ /* 0x000fe4000001020b */
[CC--:B--2---:R-:W-:Y:S02]  /*02b0*/  IADD3 R23, P0, PT, R20.reuse, R18.reuse, RZ ;  /* 0x0000001214177210 */ /* 0x0c4fe40007f1e0ff */
[----:B------:R-:W-:-:S03]  /*02c0*/  IADD3 R22, P1, PT, -R20, R18, RZ ;  /* 0x0000001214167210 */ /* 0x000fc60007f3e1ff */
[----:B------:R-:W-:Y:S02]  /*02d0*/  IMAD.X R13, R21, 0x1, R19, P0 ;  /* 0x00000001150d7824 */ /* 0x000fe400000e0613 */
[----:B------:R-:W-:Y:S02]  /*02e0*/  IMAD.X R18, R19, 0x1, ~R21, P1 ;  /* 0x0000000113127824 */ /* 0x000fe400008e0e15 */
[-C--:B------:R-:W-:Y:S02]  /*02f0*/  IMAD R19, R13, R22.reuse, RZ ;  /* 0x000000160d137224 */ /* 0x080fe400078e02ff */
[----:B------:R-:W-:Y:S01]  /*0300*/  IMAD.SHL.U32 R13, R10, 0x8, RZ ;  /* 0x000000080a0d7824 */ /* 0x000fe200078e00ff */
[----:B------:R-:W-:Y:S01]  /*0310*/  IADD3 R20, P0, PT, R5, UR10, RZ ;  /* 0x0000000a05147c10 */ /* 0x000fe2000ff1e0ff */
[----:B------:R-:W-:Y:S02]  /*0320*/  IMAD R19, R18, R23, R19 ;  /* 0x0000001712137224 */ /* 0x000fe400078e0213 */
[----:B------:R-:W-:Y:S01]  /*0330*/  IMAD.WIDE.U32 R22, R23, R22, RZ ;  /* 0x0000001617167225 */ /* 0x000fe200078e00ff */
[----:B------:R-:W-:-:S02]  /*0340*/  IADD3 R16, P1, PT, R13, R16, RZ ;  /* 0x000000100d107210 */ /* 0x000fc40007f3e0ff */
[----:B------:R-:W-:Y:S01]  /*0350*/  IADD3.X R21, PT, PT, R4, UR11, RZ, P0, !PT ;  /* 0x0000000b04157c10 */ /* 0x000fe200087fe4ff */
[----:B------:R-:W-:Y:S01]  /*0360*/  IMAD.IADD R23, R23, 0x1, R19 ;  /* 0x0000000117177824 */ /* 0x000fe200078e0213 */
[----:B------:R-:W-:-:S04]  /*0370*/  IADD3.X R17, PT, PT, R25, R17, RZ, P1, !PT ;  /* 0x0000001119117210 */ /* 0x000fc80000ffe4ff */
[----:B------:R0:W-:Y:S04]  /*0380*/  STG.E.64 desc[UR4][R20.64], R22 ;  /* 0x0000001614007986 */ /* 0x0001e8000c101b04 */
[----:B------:R-:W2:Y:S04]  /*0390*/  LDG.E.64 R26, desc[UR4][R16.64] ;  /* 0x00000004101a7981 */ /* 0x000ea8000c1e1b00 */
[----:B------:R-:W2:Y:S02]  /*03a0*/  LDG.E.64 R18, desc[UR4][R14.64+-0x18] ;  /* 0xffffe8040e127981 */ /* 0x000ea4000c1e1b00 */
[----:B--2---:R-:W-:-:S02]  /*03b0*/  IADD3 R24, P0, PT, R26, R18, RZ ;  /* 0x000000121a187210 */ /* 0x004fc40007f1e0ff */
[----:B------:R-:W-:-:S03]  /*03c0*/  IADD3 R29, P1, PT, -R26, R18, RZ ;  /* 0x000000121a1d7210 */ /* 0x000fc60007f3e1ff */
[----:B------:R-:W-:Y:S02]  /*03d0*/  IMAD.X R18, R27, 0x1, R19, P0 ;  /* 0x000000011b127824 */ /* 0x000fe400000e0613 */
[----:B------:R-:W-:Y:S02]  /*03e0*/  IMAD.X R19, R19, 0x1, ~R27, P1 ;  /* 0x0000000113137824 */ /* 0x000fe400008e0e1b */
[-C--:B------:R-:W-:Y:S01]  /*03f0*/  IMAD R28, R18, R29.reuse, RZ ;  /* 0x0000001d121c7224 */ /* 0x080fe200078e02ff */
[----:B------:R-:W-:Y:S01]  /*0400*/  IADD3 R18, P0, PT, R13, R20, RZ ;  /* 0x000000140d127210 */ /* 0x000fe20007f1e0ff */
[----:B------:R-:W-:Y:S01]  /*0410*/  IMAD.WIDE.U32 R26, R24, R29, RZ ;  /* 0x0000001d181a7225 */ /* 0x000fe200078e00ff */
[----:B0-----:R-:W-:-:S03]  /*0420*/  IADD3 R20, P1, PT, R16, R13, RZ ;  /* 0x0000000d10147210 */ /* 0x001fc60007f3e0ff */
[----:B------:R-:W-:Y:S02]  /*0430*/  IMAD R29, R19, R24, R28 ;  /* 0x00000018131d7224 */ /* 0x000fe400078e021c */
[----:B------:R-:W-:Y:S01]  /*0440*/  IMAD.X R19, R25, 0x1, R21, P0 ;  /* 0x0000000119137824 */ /* 0x000fe200000e0615 */
[----:B------:R-:W-:Y:S01]  /*0450*/  IADD3.X R21, PT, PT, R17, R25, RZ, P1, !PT ;  /* 0x0000001911157210 */ /* 0x000fe20000ffe4ff */
[----:B------:R-:W-:-:S05]  /*0460*/  IMAD.IADD R27, R27, 0x1, R29 ;  /* 0x000000011b1b7824 */ /* 0x000fca00078e021d */
[----:B------:R0:W-:Y:S04]  /*0470*/  STG.E.64 desc[UR4][R18.64], R26 ;  /* 0x0000001a12007986 */ /* 0x0001e8000c101b04 */
[----:B------:R-:W2:Y:S04]  /*0480*/  LDG.E.64 R22, desc[UR4][R20.64] ;  /* 0x0000000414167981 */ /* 0x000ea8000c1e1b00 */
[----:B------:R-:W2:Y:S02]  /*0490*/  LDG.E.64 R16, desc[UR4][R14.64+-0x10] ;  /* 0xfffff0040e107981 */ /* 0x000ea4000c1e1b00 */
[----:B--2---:R-:W-:-:S02]  /*04a0*/  IADD3 R24, P0, PT, R22, R16, RZ ;  /* 0x0000001016187210 */ /* 0x004fc40007f1e0ff */
[----:B------:R-:W-:-:S03]  /*04b0*/  IADD3 R29, P1, PT, -R22, R16, RZ ;  /* 0x00000010161d7210 */ /* 0x000fc60007f3e1ff */
[----:B------:R-:W-:Y:S02]  /*04c0*/  IMAD.X R16, R23, 0x1, R17, P0 ;  /* 0x0000000117107824 */ /* 0x000fe400000e0611 */
[----:B------:R-:W-:Y:S02]  /*04d0*/  IMAD.X R17, R17, 0x1, ~R23, P1 ;  /* 0x0000000111117824 */ /* 0x000fe400008e0e17 */
[----:B------:R-:W-:Y:S01]  /*04e0*/  IMAD R28, R16, R29, RZ ;  /* 0x0000001d101c7224 */ /* 0x000fe200078e02ff */
        /* <DEDUP_REMOVED lines=34> */
[--C-:B------:R-:W-:Y:S02]  /*0710*/  IMAD.X R19, R21, 0x1, R25.reuse, P0 ;  /* 0x0000000115137824 */ /* 0x100fe400000e0619 */
[----:B------:R-:W-:Y:S01]  /*0720*/  IMAD.X R21, R17, 0x1, R25, P1 ;  /* 0x0000000111157824 */ /* 0x000fe200008e0619 */
[----:B------:R-:W-:-:S05]  /*0730*/  IADD3 R23, PT, PT, R23, R29, RZ ;  /* 0x0000001d17177210 */ /* 0x000fca0007ffe0ff */
        /* <DEDUP_REMOVED lines=11> */
[----:B------:R-:W-:Y:S01]  /*07f0*/  IMAD R27, R17, R24, R26 ;  /* 0x00000018111b7224 */ /* 0x000fe200078e021a */
[----:B------:R-:W-:Y:S01]  /*0800*/  IADD3.X R17, PT, PT, R19, R25, RZ, P0, !PT ;  /* 0x0000001913117210 */ /* 0x000fe200007fe4ff */
[----:B------:R-:W-:Y:S02]  /*0810*/  IMAD.X R19, R21, 0x1, R25, P1 ;  /* 0x0000000115137824 */ /* 0x000fe400008e0619 */
[----:B------:R-:W-:-:S05]  /*0820*/  IMAD.IADD R29, R29, 0x1, R27 ;  /* 0x000000011d1d7824 */ /* 0x000fca00078e021b */
[----:B------:R0:W-:Y:S04]  /*0830*/  STG.E.64 desc[UR4][R16.64], R28 ;  /* 0x0000001c10007986 */ /* 0x0001e8000c101b04 */
[----:B------:R-:W2:Y:S04]  /*0840*/  LDG.E.64 R20, desc[UR4][R18.64] ;  /* 0x0000000412147981 */ /* 0x000ea8000c1e1b00 */
[----:B------:R-:W2:Y:S02]  /*0850*/  LDG.E.64 R22, desc[UR4][R14.64+0x10] ;  /* 0x000010040e167981 */ /* 0x000ea4000c1e1b00 */
[----:B--2---:R-:W-:-:S02]  /*0860*/  IADD3 R27, P0, PT, R20, R22, RZ ;  /* 0x00000016141b7210 */ /* 0x004fc40007f1e0ff */
[----:B------:R-:W-:-:S03]  /*0870*/  IADD3 R22, P1, PT, -R20, R22, RZ ;  /* 0x0000001614167210 */ /* 0x000fc60007f3e1ff */
[C---:B------:R-:W-:Y:S01]  /*0880*/  IMAD.X R20, R21.reuse, 0x1, R23, P0 ;  /* 0x0000000115147824 */ /* 0x040fe200000e0617 */
[----:B------:R-:W-:-:S03]  /*0890*/  IADD3.X R24, PT, PT, ~R21, R23, RZ, P1, !PT ;  /* 0x0000001715187210 */ /* 0x000fc60000ffe5ff */
[-C--:B------:R-:W-:Y:S01]  /*08a0*/  IMAD R21, R20, R22.reuse, RZ ;  /* 0x0000001614157224 */ /* 0x080fe200078e02ff */
[-C--:B------:R-:W-:Y:S01]  /*08b0*/  IADD3 R20, P0, PT, R16, R13.reuse, RZ ;  /* 0x0000000d10147210 */ /* 0x080fe20007f1e0ff */
[----:B------:R-:W-:Y:S01]  /*08c0*/  IMAD.WIDE.U32 R22, R27, R22, RZ ;  /* 0x000000161b167225 */ /* 0x000fe200078e00ff */
[----:B------:R-:W-:-:S03]  /*08d0*/  IADD3 R26, P1, PT, R18, R13, RZ ;  /* 0x0000000d121a7210 */ /* 0x000fc60007f3e0ff */
[----:B------:R-:W-:Y:S02]  /*08e0*/  IMAD R24, R24, R27, R21 ;  /* 0x0000001b18187224 */ /* 0x000fe400078e0215 */
[--C-:B------:R-:W-:Y:S02]  /*08f0*/  IMAD.X R21, R17, 0x1, R25.reuse, P0 ;  /* 0x0000000111157824 */ /* 0x100fe400000e0619 */
[----:B------:R-:W-:Y:S02]  /*0900*/  IMAD.X R27, R19, 0x1, R25, P1 ;  /* 0x00000001131b7824 */ /* 0x000fe400008e0619 */
[----:B------:R-:W-:-:S05]  /*0910*/  IMAD.IADD R23, R23, 0x1, R24 ;  /* 0x0000000117177824 */ /* 0x000fca00078e0218 */
[----:B------:R1:W-:Y:S04]  /*0920*/  STG.E.64 desc[UR4][R20.64], R22 ;  /* 0x0000001614007986 */ /* 0x0003e8000c101b04 */
[----:B------:R-:W2:Y:S04]  /*0930*/  LDG.E.64 R26, desc[UR4][R26.64] ;  /* 0x000000041a1a7981 */ /* 0x000ea8000c1e1b00 */
[----:B0-----:R0:W2:Y:S02]  /*0940*/  LDG.E.64 R16, desc[UR4][R14.64+0x18] ;  /* 0x000018040e107981 */ /* 0x0010a4000c1e1b00 */
[----:B0-----:R-:W-:-:S04]  /*0950*/  IADD3 R14, P2, PT, R14, 0x40, RZ ;  /* 0x000000400e0e7810 */ /* 0x001fc80007f5e0ff */
[----:B------:R-:W-:Y:S02]  /*0960*/  IADD3.X R15, PT, PT, RZ, R15, RZ, P2, !PT ;  /* 0x0000000fff0f7210 */ /* 0x000fe400017fe4ff */
[CC--:B--2---:R-:W-:Y:S02]  /*0970*/  IADD3 R19, P0, PT, R26.reuse, R16.reuse, RZ ;  /* 0x000000101a137210 */ /* 0x0c4fe40007f1e0ff */
[----:B------:R-:W-:Y:S02]  /*0980*/  IADD3 R16, P1, PT, -R26, R16, RZ ;  /* 0x000000101a107210 */ /* 0x000fe40007f3e1ff */
[----:B------:R-:W-:Y:S02]  /*0990*/  IADD3.X R29, PT, PT, R27, R17, RZ, P0, !PT ;  /* 0x000000111b1d7210 */ /* 0x000fe400007fe4ff */
[----:B------:R-:W-:Y:S01]  /*09a0*/  IADD3 R18, P0, PT, R20, R13, RZ ;  /* 0x0000000d14127210 */ /* 0x000fe20007f1e0ff */
[----:B------:R-:W-:Y:S02]  /*09b0*/  IMAD.X R24, R17, 0x1, ~R27, P1 ;  /* 0x0000000111187824 */ /* 0x000fe400008e0e1b */
[----:B------:R-:W-:-:S02]  /*09c0*/  IMAD R29, R29, R16, RZ ;  /* 0x000000101d1d7224 */ /* 0x000fc400078e02ff */
[----:B------:R-:W-:-:S04]  /*09d0*/  IMAD.WIDE.U32 R16, R19, R16, RZ ;  /* 0x0000001013107225 */ /* 0x000fc800078e00ff */
[----:B------:R-:W-:Y:S02]  /*09e0*/  IMAD R29, R24, R19, R29 ;  /* 0x00000013181d7224 */ /* 0x000fe400078e021d */
[----:B------:R-:W-:Y:S01]  /*09f0*/  IMAD.X R19, R21, 0x1, R25, P0 ;  /* 0x0000000115137824 */ /* 0x000fe200000e0619 */
[----:B------:R-:W-:-:S04]  /*0a00*/  IADD3 R7, P0, PT, R7, -0x8, RZ ;  /* 0xfffffff807077810 */ /* 0x000fc80007f1e0ff */
[----:B------:R-:W-:Y:S02]  /*0a10*/  IADD3.X R6, PT, PT, R6, -0x1, RZ, P0, !PT ;  /* 0xffffffff06067810 */ /* 0x000fe400007fe4ff */
[----:B------:R-:W-:-:S04]  /*0a20*/  ISETP.NE.U32.AND P0, PT, R7, RZ, PT ;  /* 0x000000ff0700720c */ /* 0x000fc80003f05070 */
[----:B------:R-:W-:Y:S01]  /*0a30*/  ISETP.NE.AND.EX P0, PT, R6, RZ, PT, P0 ;  /* 0x000000ff0600720c */ /* 0x000fe20003f05300 */
[----:B------:R-:W-:Y:S01]  /*0a40*/  IMAD.IADD R17, R17, 0x1, R29 ;  /* 0x0000000111117824 */ /* 0x000fe200078e021d */
[----:B------:R-:W-:-:S04]  /*0a50*/  LEA R5, P1, R10, R5, 0x6 ;  /* 0x000000050a057211 */ /* 0x000fc800078230ff */
[----:B------:R1:W-:Y:S01]  /*0a60*/  STG.E.64 desc[UR4][R18.64], R16 ;  /* 0x0000001012007986 */ /* 0x0003e2000c101b04 */
[----:B------:R-:W-:-:S06]  /*0a70*/  LEA.HI.X R4, R10, R4, R11, 0x6, P1 ;  /* 0x000000040a047211 */ /* 0x000fcc00008f340b */
[----:B------:R-:W-:Y:S05]  /*0a80*/  @P0 BRA `(.L_x_17) ;  /* 0xfffffff400f40947 */ /* 0x000fea000383ffff */
.L_x_16:
[----:B------:R-:W-:-:S04]  /*0a90*/  LOP3.LUT R4, R12, 0x7, RZ, 0xc0, !PT ;  /* 0x000000070c047812 */ /* 0x000fc800078ec0ff */
[----:B------:R-:W-:-:S04]  /*0aa0*/  ISETP.NE.U32.AND P0, PT, R4, RZ, PT ;  /* 0x000000ff0400720c */ /* 0x000fc80003f05070 */
[----:B------:R-:W-:-:S13]  /*0ab0*/  ISETP.NE.AND.EX P0, PT, RZ, RZ, PT, P0 ;  /* 0x000000ffff00720c */ /* 0x000fda0003f05300 */
[----:B------:R-:W-:Y:S05]  /*0ac0*/  @!P0 EXIT ;  /* 0x000000000000894d */ /* 0x000fea0003800000 */
[----:B------:R-:W-:-:S04]  /*0ad0*/  ISETP.GE.U32.AND P0, PT, R4, 0x4, PT ;  /* 0x000000040400780c */ /* 0x000fc80003f06070 */
[----:B------:R-:W-:-:S13]  /*0ae0*/  ISETP.GE.U32.AND.EX P0, PT, RZ, RZ, PT, P0 ;  /* 0x000000ffff00720c */ /* 0x000fda0003f06100 */
[----:B------:R-:W-:Y:S05]  /*0af0*/  @!P0 BRA `(.L_x_18) ;  /* 0x0000000400408947 */ /* 0x000fea0003800000 */
[----:B------:R-:W0:Y:S01]  /*0b00*/  LDCU.128 UR8, c[0x0][0x380] ;  /* 0x00007000ff0877ac */ /* 0x000e220008000c00 */
[-C--:B------:R-:W-:Y:S02]  /*0b10*/  IMAD R4, R3, R10.reuse, RZ ;  /* 0x0000000a03047224 */ /* 0x080fe400078e02ff */
[----:B------:R-:W-:Y:S01]  /*0b20*/  IMAD.MOV.U32 R9, RZ, RZ, RZ ;  /* 0x000000ffff097224 */ /* 0x000fe200078e00ff */
[----:B------:R-:W2:Y:S01]  /*0b30*/  LDCU.64 UR6, c[0x0][0x390] ;  /* 0x00007200ff0677ac */ /* 0x000ea20008000a00 */
[C---:B------:R-:W-:Y:S02]  /*0b40*/  IMAD R13, R2.reuse, R11, R4 ;  /* 0x0000000b020d7224 */ /* 0x040fe400078e0204 */
[----:B------:R-:W-:-:S04]  /*0b50*/  IMAD.WIDE.U32 R14, R2, R10, R8 ;  /* 0x0000000a020e7225 */ /* 0x000fc800078e0008 */
[----:B------:R-:W-:Y:S02]  /*0b60*/  IMAD.IADD R13, R15, 0x1, R13 ;  /* 0x000000010f0d7824 */ /* 0x000fe400078e020d */
[----:B------:R-:W-:-:S03]  /*0b70*/  IMAD.WIDE.U32 R6, R8, R12, R2 ;  /* 0x0000000c08067225 */ /* 0x000fc600078e0002 */
[C---:B------:R-:W-:Y:S01]  /*0b80*/  SHF.L.U64.HI R13, R14.reuse, 0x3, R13 ;  /* 0x000000030e0d7819 */ /* 0x040fe2000001020d */
[----:B-1----:R-:W-:Y:S01]  /*0b90*/  IMAD.SHL.U32 R20, R14, 0x8, RZ ;  /* 0x000000080e147824 */ /* 0x002fe200078e00ff */
[----:B0-----:R-:W-:Y:S02]  /*0ba0*/  LEA R4, P1, R6, UR10, 0x3 ;  /* 0x0000000a06047c11 */ /* 0x001fe4000f8218ff */
[----:B------:R-:W-:Y:S02]  /*0bb0*/  IADD3 R5, PT, PT, R0, R7, RZ ;  /* 0x0000000700057210 */ /* 0x000fe40007ffe0ff */
[----:B------:R-:W-:Y:S02]  /*0bc0*/  IADD3 R14, P0, PT, R20, UR8, RZ ;  /* 0x00000008140e7c10 */ /* 0x000fe4000ff1e0ff */
[----:B------:R-:W-:Y:S02]  /*0bd0*/  LEA.HI.X R5, R6, UR11, R5, 0x3, P1 ;  /* 0x0000000b06057c11 */ /* 0x000fe400088f1c05 */
[----:B------:R-:W-:-:S03]  /*0be0*/  IADD3.X R15, PT, PT, R13, UR9, RZ, P0, !PT ;  /* 0x000000090d0f7c10 */ /* 0x000fc600087fe4ff */
[----:B------:R-:W3:Y:S04]  /*0bf0*/  LDG.E.64 R18, desc[UR4][R4.64] ;  /* 0x0000000404127981 */ /* 0x000ee8000c1e1b00 */
[----:B------:R-:W3:Y:S01]  /*0c00*/  LDG.E.64 R16, desc[UR4][R14.64] ;  /* 0x000000040e107981 */ /* 0x000ee2000c1e1b00 */
[----:B------:R-:W-:-:S04]  /*0c10*/  IMAD.WIDE.U32 R6, R10, 0x8, RZ ;  /* 0x000000080a067825 */ /* 0x000fc800078e00ff */
[----:B------:R-:W-:-:S05]  /*0c20*/  IMAD.SHL.U32 R25, R11, 0x8, RZ ;  /* 0x000000080b197824 */ /* 0x000fca00078e00ff */
[----:B------:R-:W-:Y:S02]  /*0c30*/  IADD3 R7, PT, PT, R7, R25, RZ ;  /* 0x0000001907077210 */ /* 0x000fe40007ffe0ff */
[CC--:B---3--:R-:W-:Y:S02]  /*0c40*/  IADD3 R21, P0, PT, R16.reuse, R18.reuse, RZ ;  /* 0x0000001210157210 */ /* 0x0c8fe40007f1e0ff */
[----:B------:R-:W-:-:S03]  /*0c50*/  IADD3 R18, P1, PT, -R16, R18, RZ ;  /* 0x0000001210127210 */ /* 0x000fc60007f3e1ff */
[----:B------:R-:W-:Y:S01]  /*0c60*/  IMAD.X R23, R17, 0x1, R19, P0 ;  /* 0x0000000111177824 */ /* 0x000fe200000e0613 */
[----:B--2---:R-:W-:Y:S01]  /*0c70*/  IADD3 R16, P0, PT, R20, UR6, RZ ;  /* 0x0000000614107c10 */ /* 0x004fe2000ff1e0ff */
[----:B------:R-:W-:Y:S01]  /*0c80*/  IMAD.X R22, R19, 0x1, ~R17, P1 ;  /* 0x0000000113167824 */ /* 0x000fe200008e0e11 */
[----:B------:R-:W-:Y:S01]  /*0c90*/  IADD3 R14, P1, PT, R14, R6, RZ ;  /* 0x000000060e0e7210 */ /* 0x000fe20007f3e0ff */
[-C--:B------:R-:W-:Y:S01]  /*0ca0*/  IMAD R23, R23, R18.reuse, RZ ;  /* 0x0000001217177224 */ /* 0x080fe200078e02ff */
[----:B------:R-:W-:Y:S01]  /*0cb0*/  IADD3.X R17, PT, PT, R13, UR7, RZ, P0, !PT ;  /* 0x000000070d117c10 */ /* 0x000fe200087fe4ff */
[----:B------:R-:W-:-:S04]  /*0cc0*/  IMAD.WIDE.U32 R18, R21, R18, RZ ;  /* 0x0000001215127225 */ /* 0x000fc800078e00ff */
[----:B------:R-:W-:Y:S02]  /*0cd0*/  IMAD R23, R22, R21, R23 ;  /* 0x0000001516177224 */ /* 0x000fe400078e0217 */
[----:B------:R-:W-:Y:S02]  /*0ce0*/  IMAD.MOV.U32 R24, RZ, RZ, R18 ;  /* 0x000000ffff187224 */ /* 0x000fe400078e0012 */
[----:B------:R-:W-:Y:S02]  /*0cf0*/  IMAD.IADD R25, R19, 0x1, R23 ;  /* 0x0000000113197824 */ /* 0x000fe400078e0217 */
[----:B------:R-:W-:-:S03]  /*0d00*/  IMAD.X R15, R7, 0x1, R15, P1 ;  /* 0x00000001070f7824 */ /* 0x000fc600008e060f */
[----:B------:R0:W-:Y:S04]  /*0d10*/  STG.E.64 desc[UR4][R16.64], R24 ;  /* 0x0000001810007986 */ /* 0x0001e8000c101b04 */
[----:B------:R-:W2:Y:S04]  /*0d20*/  LDG.E.64 R20, desc[UR4][R14.64] ;  /* 0x000000040e147981 */ /* 0x000ea8000c1e1b00 */
[----:B------:R-:W2:Y:S02]  /*0d30*/  LDG.E.64 R18, desc[UR4][R4.64+0x8] ;  /* 0x0000080404127981 */ /* 0x000ea4000c1e1b00 */
[----:B--2---:R-:W-:-:S02]  /*0d40*/  IADD3 R22, P0, PT, R20, R18, RZ ;  /* 0x0000001214167210 */ /* 0x004fc40007f1e0ff */
[----:B------:R-:W-:Y:S02]  /*0d50*/  IADD3 R13, P1, PT, -R20, R18, RZ ;  /* 0x00000012140d7210 */ /* 0x000fe40007f3e1ff */
[----:B------:R-:W-:-:S03]  /*0d60*/  IADD3.X R18, PT, PT, R21, R19, RZ, P0, !PT ;  /* 0x0000001315127210 */ /* 0x000fc600007fe4ff */
[----:B------:R-:W-:Y:S01]  /*0d70*/  IMAD.X R19, R19, 0x1, ~R21, P1 ;  /* 0x0000000113137824 */ /* 0x000fe200008e0e15 */
[-C--:B------:R-:W-:Y:S01]  /*0d80*/  IADD3 R20, P1, PT, R14, R6.reuse, RZ ;  /* 0x000000060e147210 */ /* 0x080fe20007f3e0ff */
[----:B------:R-:W-:Y:S01]  /*0d90*/  IMAD R21, R18, R13, RZ ;  /* 0x0000000d12157224 */ /* 0x000fe200078e02ff */
[----:B------:R-:W-:-:S03]  /*0da0*/  IADD3 R18, P0, PT, R16, R6, RZ ;  /* 0x0000000610127210 */ /* 0x000fc60007f1e0ff */
[----:B------:R-:W-:Y:S02]  /*0db0*/  IMAD R27, R19, R22, R21 ;  /* 0x00000016131b7224 */ /* 0x000fe400078e0215 */
[----:B------:R-:W-:-:S04]  /*0dc0*/  IMAD.WIDE.U32 R22, R22, R13, RZ ;  /* 0x0000000d16167225 */ /* 0x000fc800078e00ff */
[----:B------:R-:W-:Y:S01]  /*0dd0*/  IMAD.X R19, R7, 0x1, R17, P0 ;  /* 0x0000000107137824 */ /* 0x000fe200000e0611 */
[----:B0-----:R-:W-:Y:S01]  /*0de0*/  IADD3 R25, PT, PT, R23, R27, RZ ;  /* 0x0000001b17197210 */ /* 0x001fe20007ffe0ff */
[----:B------:R-:W-:Y:S02]  /*0df0*/  IMAD.MOV.U32 R24, RZ, RZ, R22 ;  /* 0x000000ffff187224 */ /* 0x000fe400078e0016 */
[----:B------:R-:W-:-:S03]  /*0e00*/  IMAD.X R21, R15, 0x1, R7, P1 ;  /* 0x000000010f157824 */ /* 0x000fc600008e0607 */
[----:B------:R0:W-:Y:S04]  /*0e10*/  STG.E.64 desc[UR4][R18.64], R24 ;  /* 0x0000001812007986 */ /* 0x0001e8000c101b04 */
[----:B------:R-:W2:Y:S04]  /*0e20*/  LDG.E.64 R16, desc[UR4][R20.64] ;  /* 0x0000000414107981 */ /* 0x000ea8000c1e1b00 */
[----:B------:R-:W2:Y:S02]  /*0e30*/  LDG.E.64 R14, desc[UR4][R4.64+0x10] ;  /* 0x00001004040e7981 */ /* 0x000ea4000c1e1b00 */
[----:B--2---:R-:W-:-:S02]  /*0e40*/  IADD3 R22, P0, PT, R16, R14, RZ ;  /* 0x0000000e10167210 */ /* 0x004fc40007f1e0ff */
[----:B------:R-:W-:-:S03]  /*0e50*/  IADD3 R13, P1, PT, -R16, R14, RZ ;  /* 0x0000000e100d7210 */ /* 0x000fc60007f3e1ff */
[----:B------:R-:W-:Y:S02]  /*0e60*/  IMAD.X R14, R17, 0x1, R15, P0 ;  /* 0x00000001110e7824 */ /* 0x000fe400000e060f */
[----:B------:R-:W-:Y:S01]  /*0e70*/  IMAD.X R15, R15, 0x1, ~R17, P1 ;  /* 0x000000010f0f7824 */ /* 0x000fe200008e0e11 */
[-C--:B------:R-:W-:Y:S01]  /*0e80*/  IADD3 R16, P1, PT, R20, R6.reuse, RZ ;  /* 0x0000000614107210 */ /* 0x080fe20007f3e0ff */
[----:B------:R-:W-:Y:S01]  /*0e90*/  IMAD R17, R14, R13, RZ ;  /* 0x0000000d0e117224 */ /* 0x000fe200078e02ff */
[----:B------:R-:W-:-:S03]  /*0ea0*/  IADD3 R14, P0, PT, R18, R6, RZ ;  /* 0x00000006120e7210 */ /* 0x000fc60007f1e0ff */
[----:B------:R-:W-:Y:S01]  /*0eb0*/  IMAD R27, R15, R22, R17 ;  /* 0x000000160f1b7224 */ /* 0x000fe200078e0211 */
[----:B------:R-:W-:Y:S01]  /*0ec0*/  IADD3.X R15, PT, PT, R19, R7, RZ, P0, !PT ;  /* 0x00000007130f7210 */ /* 0x000fe200007fe4ff */
[----:B------:R-:W-:-:S04]  /*0ed0*/  IMAD.WIDE.U32 R22, R22, R13, RZ ;  /* 0x0000000d16167225 */ /* 0x000fc800078e00ff */
[----:B------:R-:W-:Y:S02]  /*0ee0*/  IMAD.X R17, R21, 0x1, R7, P1 ;  /* 0x0000000115117824 */ /* 0x000fe400008e0607 */
[----:B------:R-:W-:-:S05]  /*0ef0*/  IMAD.IADD R23, R23, 0x1, R27 ;  /* 0x0000000117177824 */ /* 0x000fca00078e021b */
[----:B------:R2:W-:Y:S04]  /*0f00*/  STG.E.64 desc[UR4][R14.64], R22 ;  /* 0x000000160e007986 */ /* 0x0005e8000c101b04 */
[----:B------:R-:W3:Y:S04]  /*0f10*/  LDG.E.64 R4, desc[UR4][R4.64+0x18] ;  /* 0x0000180404047981 */ /* 0x000ee8000c1e1b00 */
[----:B------:R-:W3:Y:S02]  /*0f20*/  LDG.E.64 R16, desc[UR4][R16.64] ;  /* 0x0000000410107981 */ /* 0x000ee4000c1e1b00 */
[----:B---3--:R-:W-:-:S02]  /*0f30*/  IADD3 R20, P0, PT, R16, R4, RZ ;  /* 0x0000000410147210 */ /* 0x008fc40007f1e0ff */
[----:B0-----:R-:W-:-:S03]  /*0f40*/  IADD3 R18, P1, PT, -R16, R4, RZ ;  /* 0x0000000410127210 */ /* 0x001fc60007f3e1ff */
[C---:B------:R-:W-:Y:S01]  /*0f50*/  IMAD.X R19, R17.reuse, 0x1, R5, P0 ;  /* 0x0000000111137824 */ /* 0x040fe200000e0605 */
[----:B------:R-:W-:Y:S02]  /*0f60*/  IADD3.X R13, PT, PT, ~R17, R5, RZ, P1, !PT ;  /* 0x00000005110d7210 */ /* 0x000fe40000ffe5ff */
[----:B------:R-:W-:Y:S01]  /*0f70*/  IADD3 R6, P0, PT, R14, R6, RZ ;  /* 0x000000060e067210 */ /* 0x000fe20007f1e0ff */
[-C--:B------:R-:W-:Y:S02]  /*0f80*/  IMAD R21, R19, R18.reuse, RZ ;  /* 0x0000001213157224 */ /* 0x080fe400078e02ff */
[----:B------:R-:W-:-:S04]  /*0f90*/  IMAD.WIDE.U32 R18, R20, R18, RZ ;  /* 0x0000001214127225 */ /* 0x000fc800078e00ff */
[----:B------:R-:W-:Y:S02]  /*0fa0*/  IMAD R13, R13, R20, R21 ;  /* 0x000000140d0d7224 */ /* 0x000fe400078e0215 */
[----:B------:R-:W-:Y:S01]  /*0fb0*/  IMAD.X R7, R15, 0x1, R7, P0 ;  /* 0x000000010f077824 */ /* 0x000fe200000e0607 */
[----:B------:R-:W-:Y:S01]  /*0fc0*/  IADD3 R2, P0, PT, R2, 0x4, RZ ;  /* 0x0000000402027810 */ /* 0x000fe20007f1e0ff */
[----:B------:R-:W-:-:S04]  /*0fd0*/  IMAD.IADD R19, R19, 0x1, R13 ;  /* 0x0000000113137824 */ /* 0x000fc800078e020d */
[----:B------:R-:W-:Y:S01]  /*0fe0*/  IMAD.X R3, RZ, RZ, R3, P0 ;  /* 0x000000ffff037224 */ /* 0x000fe200000e0603 */
[----:B------:R2:W-:Y:S07]  /*0ff0*/  STG.E.64 desc[UR4][R6.64], R18 ;  /* 0x0000001206007986 */ /* 0x0005ee000c101b04 */
.L_x_18:
[----:B------:R-:W-:-:S04]  /*1000*/  LOP3.LUT R5, R12, 0x3, RZ, 0xc0, !PT ;  /* 0x000000030c057812 */ /* 0x000fc800078ec0ff */
[----:B------:R-:W-:-:S04]  /*1010*/  ISETP.NE.U32.AND P0, PT, R5, RZ, PT ;  /* 0x000000ff0500720c */ /* 0x000fc80003f05070 */
[----:B------:R-:W-:-:S13]  /*1020*/  ISETP.NE.AND.EX P0, PT, RZ, RZ, PT, P0 ;  /* 0x000000ffff00720c */ /* 0x000fda0003f05300 */
[----:B------:R-:W-:Y:S05]  /*1030*/  @!P0 EXIT ;  /* 0x000000000000894d */ /* 0x000fea0003800000 */
[----:B------:R-:W-:Y:S02]  /*1040*/  ISETP.NE.U32.AND P1, PT, R5, 0x1, PT ;  /* 0x000000010500780c */ /* 0x000fe40003f25070 */
[----:B------:R-:W-:Y:S02]  /*1050*/  LOP3.LUT R4, R12, 0x1, RZ, 0xc0, !PT ;  /* 0x000000010c047812 */ /* 0x000fe400078ec0ff */
[----:B------:R-:W-:Y:S02]  /*1060*/  ISETP.NE.AND.EX P1, PT, RZ, RZ, PT, P1 ;  /* 0x000000ffff00720c */ /* 0x000fe40003f25310 */
[----:B------:R-:W-:-:S04]  /*1070*/  ISETP.NE.U32.AND P0, PT, R4, 0x1, PT ;  /* 0x000000010400780c */ /* 0x000fc80003f05070 */
[----:B------:R-:W-:-:S07]  /*1080*/  ISETP.NE.U32.AND.EX P0, PT, RZ, RZ, PT, P0 ;  /* 0x000000ffff00720c */ /* 0x000fce0003f05100 */
[----:B------:R-:W-:Y:S06]  /*1090*/  @!P1 BRA `(.L_x_19) ;  /* 0x0000000000c09947 */ /* 0x000fec0003800000 */
[----:B------:R-:W0:Y:S01]  /*10a0*/  LDCU.128 UR8, c[0x0][0x380] ;  /* 0x00007000ff0877ac */ /* 0x000e220008000c00 */
[----:B------:R-:W-:Y:S01]  /*10b0*/  MOV R4, R8 ;  /* 0x0000000800047202 */ /* 0x000fe20000000f00 */
[-C--:B------:R-:W-:Y:S02]  /*10c0*/  IMAD R13, R3, R10.reuse, RZ ;  /* 0x0000000a030d7224 */ /* 0x080fe400078e02ff */
[----:B------:R-:W-:Y:S01]  /*10d0*/  IMAD.MOV.U32 R5, RZ, RZ, RZ ;  /* 0x000000ffff057224 */ /* 0x000fe200078e00ff */
[----:B------:R-:W3:Y:S01]  /*10e0*/  LDCU.64 UR6, c[0x0][0x390] ;  /* 0x00007200ff0677ac */ /* 0x000ee20008000a00 */
[C---:B------:R-:W-:Y:S02]  /*10f0*/  IMAD R13, R2.reuse, R11, R13 ;  /* 0x0000000b020d7224 */ /* 0x040fe400078e020d */
[----:B--2---:R-:W-:-:S04]  /*1100*/  IMAD.WIDE.U32 R6, R2, R10, R4 ;  /* 0x0000000a02067225 */ /* 0x004fc800078e0004 */
        /* <DEDUP_REMOVED lines=9> */
[----:B------:R-:W2:Y:S04]  /*11a0*/  LDG.E.64 R16, desc[UR4][R4.64] ;  /* 0x0000000404107981 */ /* 0x000ea8000c1e1b00 */
[----:B------:R-:W2:Y:S02]  /*11b0*/  LDG.E.64 R14, desc[UR4][R6.64] ;  /* 0x00000004060e7981 */ /* 0x000ea4000c1e1b00 */
[CC--:B--2---:R-:W-:Y:S02]  /*11c0*/  IADD3 R21, P1, PT, R14.reuse, R16.reuse, RZ ;  /* 0x000000100e157210 */ /* 0x0c4fe40007f3e0ff */
[----:B------:R-:W-:-:S03]  /*11d0*/  IADD3 R16, P2, PT, -R14, R16, RZ ;  /* 0x000000100e107210 */ /* 0x000fc60007f5e1ff */
[----:B------:R-:W-:Y:S02]  /*11e0*/  IMAD.X R19, R15, 0x1, R17, P1 ;  /* 0x000000010f137824 */ /* 0x000fe400008e0611 */
[----:B------:R-:W-:Y:S01]  /*11f0*/  IMAD.X R14, R17, 0x1, ~R15, P2 ;  /* 0x00000001110e7824 */ /* 0x000fe200010e0e0f */
[C---:B------:R-:W-:Y:S01]  /*1200*/  SHF.L.U64.HI R17, R10.reuse, 0x3, R11 ;  /* 0x000000030a117819 */ /* 0x040fe2000001020b */
[-C--:B------:R-:W-:Y:S02]  /*1210*/  IMAD R15, R19, R16.reuse, RZ ;  /* 0x00000010130f7224 */ /* 0x080fe400078e02ff */
[----:B------:R-:W-:Y:S02]  /*1220*/  IMAD.SHL.U32 R19, R10, 0x8, RZ ;  /* 0x000000080a137824 */ /* 0x000fe400078e00ff */
[----:B------:R-:W-:Y:S01]  /*1230*/  IMAD R23, R14, R21, R15 ;  /* 0x000000150e177224 */ /* 0x000fe200078e020f */
[----:B---3--:R-:W-:Y:S01]  /*1240*/  IADD3 R14, P2, PT, R18, UR6, RZ ;  /* 0x00000006120e7c10 */ /* 0x008fe2000ff5e0ff */
        /* <DEDUP_REMOVED lines=10> */
[----:B------:R-:W-:Y:S01]  /*12f0*/  IMAD.X R23, R7, 0x1, R5, P1 ;  /* 0x0000000107177824 */ /* 0x000fe200008e0605 */
[----:B------:R-:W-:Y:S01]  /*1300*/  IADD3 R16, P1, PT, R14, R19, RZ ;  /* 0x000000130e107210 */ /* 0x000fe20007f3e0ff */
[----:B------:R-:W-:Y:S02]  /*1310*/  IMAD.X R13, R5, 0x1, ~R7, P2 ;  /* 0x00000001050d7824 */ /* 0x000fe400010e0e07 */
[-C--:B------:R-:W-:Y:S01]  /*1320*/  IMAD R23, R23, R18.reuse, RZ ;  /* 0x0000001217177224 */ /* 0x080fe200078e02ff */
[----:B------:R-:W-:Y:S01]  /*1330*/  IADD3.X R17, PT, PT, R15, R17, RZ, P1, !PT ;  /* 0x000000110f117210 */ /* 0x000fe20000ffe4ff */
[----:B------:R-:W-:Y:S01]  /*1340*/  IMAD.WIDE.U32 R18, R22, R18, RZ ;  /* 0x0000001216127225 */ /* 0x000fe200078e00ff */
[----:B------:R-:W-:-:S03]  /*1350*/  IADD3 R2, P1, PT, R2, 0x2, RZ ;  /* 0x0000000202027810 */ /* 0x000fc60007f3e0ff */
[----:B------:R-:W-:Y:S02]  /*1360*/  IMAD R13, R13, R22, R23 ;  /* 0x000000160d0d7224 */ /* 0x000fe400078e0217 */
[----:B------:R-:W-:Y:S02]  /*1370*/  IMAD.X R3, RZ, RZ, R3, P1 ;  /* 0x000000ffff037224 */ /* 0x000fe400008e0603 */
[----:B------:R-:W-:-:S05]  /*1380*/  IMAD.IADD R19, R19, 0x1, R13 ;  /* 0x0000000113137824 */ /* 0x000fca00078e020d */
[----:B------:R0:W-:Y:S02]  /*1390*/  STG.E.64 desc[UR4][R16.64], R18 ;  /* 0x0000001210007986 */ /* 0x0001e4000c101b04 */
.L_x_19:
[----:B------:R-:W-:Y:S05]  /*13a0*/  @P0 EXIT ;  /* 0x000000000000094d */ /* 0x000fea0003800000 */
[----:B------:R-:W-:Y:S01]  /*13b0*/  HFMA2 R5, -RZ, RZ, 0, 0 ;  /* 0x00000000ff057431 */ /* 0x000fe200000001ff */
[----:B------:R-:W3:Y:S01]  /*13c0*/  LDCU.128 UR8, c[0x0][0x380] ;  /* 0x00007000ff0877ac */ /* 0x000ee20008000c00 */
[----:B--2---:R-:W-:Y:S02]  /*13d0*/  IMAD R6, R3, R10, RZ ;  /* 0x0000000a03067224 */ /* 0x004fe400078e02ff */
[----:B------:R-:W-:Y:S01]  /*13e0*/  IMAD.MOV.U32 R4, RZ, RZ, R8 ;  /* 0x000000ffff047224 */ /* 0x000fe200078e0008 */
[----:B------:R-:W2:Y:S01]  /*13f0*/  LDCU.64 UR6, c[0x0][0x390] ;  /* 0x00007200ff0677ac */ /* 0x000ea20008000a00 */
[----:B------:R-:W-:Y:S02]  /*1400*/  IMAD R7, R2, R11, R6 ;  /* 0x0000000b02077224 */ /* 0x000fe400078e0206 */
[----:B------:R-:W-:-:S04]  /*1410*/  IMAD.WIDE.U32 R8, R8, R12, R2 ;  /* 0x0000000c08087225 */ /* 0x000fc800078e0002 */
[----:B------:R-:W-:-:S04]  /*1420*/  IMAD.WIDE.U32 R10, R2, R10, R4 ;  /* 0x0000000a020a7225 */ /* 0x000fc800078e0004 */
[----:B------:R-:W-:Y:S02]  /*1430*/  IMAD.IADD R5, R11, 0x1, R7 ;  /* 0x000000010b057824 */ /* 0x000fe400078e0207 */
[----:B------:R-:W-:Y:S01]  /*1440*/  IMAD.SHL.U32 R11, R10, 0x8, RZ ;  /* 0x000000080a0b7824 */ /* 0x000fe200078e00ff */
[----:B---3--:R-:W-:Y:S01]  /*1450*/  LEA R4, P1, R8, UR10, 0x3 ;  /* 0x0000000a08047c11 */ /* 0x008fe2000f8218ff */
[----:B------:R-:W-:Y:S01]  /*1460*/  IMAD.IADD R3, R0, 0x1, R9 ;  /* 0x0000000100037824 */ /* 0x000fe200078e0209 */
[----:B------:R-:W-:Y:S02]  /*1470*/  SHF.L.U64.HI R10, R10, 0x3, R5 ;  /* 0x000000030a0a7819 */ /* 0x000fe40000010205 */
[----:B------:R-:W-:Y:S02]  /*1480*/  IADD3 R2, P0, PT, R11, UR8, RZ ;  /* 0x000000080b027c10 */ /* 0x000fe4000ff1e0ff */
[----:B------:R-:W-:Y:S02]  /*1490*/  LEA.HI.X R5, R8, UR11, R3, 0x3, P1 ;  /* 0x0000000b08057c11 */ /* 0x000fe400088f1c03 */
[----:B------:R-:W-:-:S04]  /*14a0*/  IADD3.X R3, PT, PT, R10, UR9, RZ, P0, !PT ;  /* 0x000000090a037c10 */ /* 0x000fc800087fe4ff */
[----:B------:R-:W3:Y:S04]  /*14b0*/  LDG.E.64 R4, desc[UR4][R4.64] ;  /* 0x0000000404047981 */ /* 0x000ee8000c1e1b00 */
[----:B------:R-:W3:Y:S02]  /*14c0*/  LDG.E.64 R2, desc[UR4][R2.64] ;  /* 0x0000000402027981 */ /* 0x000ee4000c1e1b00 */
[CC--:B---3--:R-:W-:Y:S02]  /*14d0*/  IADD3 R9, P0, PT, R2.reuse, R4.reuse, RZ ;  /* 0x0000000402097210 */ /* 0x0c8fe40007f1e0ff */
[----:B------:R-:W-:Y:S02]  /*14e0*/  IADD3 R6, P1, PT, -R2, R4, RZ ;  /* 0x0000000402067210 */ /* 0x000fe40007f3e1ff */
[----:B------:R-:W-:-:S02]  /*14f0*/  IADD3.X R7, PT, PT, R3, R5, RZ, P0, !PT ;  /* 0x0000000503077210 */ /* 0x000fc400007fe4ff */
[----:B--2---:R-:W-:Y:S01]  /*1500*/  IADD3 R8, P0, PT, R11, UR6, RZ ;  /* 0x000000060b087c10 */ /* 0x004fe2000ff1e0ff */
[----:B------:R-:W-:Y:S02]  /*1510*/  IMAD.X R0, R5, 0x1, ~R3, P1 ;  /* 0x0000000105007824 */ /* 0x000fe400008e0e03 */
[-C--:B------:R-:W-:Y:S02]  /*1520*/  IMAD R12, R7, R6.reuse, RZ ;  /* 0x00000006070c7224 */ /* 0x080fe400078e02ff */
[----:B------:R-:W-:-:S04]  /*1530*/  IMAD.WIDE.U32 R6, R9, R6, RZ ;  /* 0x0000000609067225 */ /* 0x000fc800078e00ff */
[----:B------:R-:W-:Y:S01]  /*1540*/  IMAD R11, R0, R9, R12 ;  /* 0x00000009000b7224 */ /* 0x000fe200078e020c */
[----:B------:R-:W-:-:S03]  /*1550*/  IADD3.X R9, PT, PT, R10, UR7, RZ, P0, !PT ;  /* 0x000000070a097c10 */ /* 0x000fc600087fe4ff */
[----:B------:R-:W-:-:S05]  /*1560*/  IMAD.IADD R7, R7, 0x1, R11 ;  /* 0x0000000107077824 */ /* 0x000fca00078e020b */
[----:B------:R-:W-:Y:S01]  /*1570*/  STG.E.64 desc[UR4][R8.64], R6 ;  /* 0x0000000608007986 */ /* 0x000fe2000c101b04 */
[----:B------:R-:W-:Y:S05]  /*1580*/  EXIT ;  /* 0x000000000000794d */ /* 0x000fea0003800000 */
.L_x_20:
        /* <DEDUP_REMOVED lines=15> */
.L_x_29:


//--------------------- .text._Z21per_row_column_kernelPlS_S_ll --------------------------
	.section	.text._Z21per_row_column_kernelPlS_S_ll,"ax",@progbits
	.align	128
        .global         _Z21per_row_column_kernelPlS_S_ll
        .type           _Z21per_row_column_kernelPlS_S_ll,@function
        .size           _Z21per_row_column_kernelPlS_S_ll,(.L_x_30 - _Z21per_row_column_kernelPlS_S_ll)
        .other          _Z21per_row_column_kernelPlS_S_ll,@"STO_CUDA_ENTRY STV_DEFAULT"
_Z21per_row_column_kernelPlS_S_ll:
.text._Z21per_row_column_kernelPlS_S_ll:
[----:B------:R-:W-:Y:S01]  /*0000*/  LDC R1, c[0x0][0x37c] ;  /* 0x0000df00ff017b82 */ /* 0x000fe20000000800 */
[----:B------:R-:W0:Y:S07]  /*0010*/  S2R R11, SR_TID.X ;  /* 0x00000000000b7919 */ /* 0x000e2e0000002100 */
[----:B------:R-:W0:Y:S08]  /*0020*/  S2UR UR4, SR_CTAID.X ;  /* 0x00000000000479c3 */ /* 0x000e300000002500 */
[----:B------:R-:W0:Y:S08]  /*0030*/  LDC R10, c[0x0][0x360] ;  /* 0x0000d800ff0a7b82 */ /* 0x000e300000000800 */
[----:B------:R-:W1:Y:S08]  /*0040*/  LDC.64 R4, c[0x0][0x3a0] ;  /* 0x0000e800ff047b82 */ /* 0x000e700000000a00 */
[----:B------:R-:W2:Y:S01]  /*0050*/  LDC.64 R8, c[0x0][0x398] ;  /* 0x0000e600ff087b82 */ /* 0x000ea20000000a00 */
[----:B0-----:R-:W-:Y:S01]  /*0060*/  IMAD R10, R10, UR4, R11 ;  /* 0x000000040a0a7c24 */ /* 0x001fe2000f8e020b */
[----:B-1----:R-:W-:-:S04]  /*0070*/  ISETP.NE.U32.AND P0, PT, R4, RZ, PT ;  /* 0x000000ff0400720c */ /* 0x002fc80003f05070 */
[----:B------:R-:W-:Y:S02]  /*0080*/  ISETP.NE.AND.EX P0, PT, R5, RZ, PT, P0 ;  /* 0x000000ff0500720c */ /* 0x000fe40003f05300 */
[----:B--2---:R-:W-:-:S04]  /*0090*/  ISETP.GE.U32.AND P1, PT, R10, R8, PT ;  /* 0x000000080a00720c */ /* 0x004fc80003f26070 */
[----:B------:R-:W-:-:S13]  /*00a0*/  ISETP.GE.U32.OR.EX P0, PT, RZ, R9, !P0, P1 ;  /* 0x00000009ff00720c */ /* 0x000fda0004706510 */
[----:B------:R-:W-:Y:S05]  /*00b0*/  @P0 EXIT ;  /* 0x000000000000094d */ /* 0x000fea0003800000 */
[----:B------:R-:W-:Y:S01]  /*00c0*/  IADD3 R0, P1, PT, R4, -0x1, RZ ;  /* 0xffffffff04007810 */ /* 0x000fe20007f3e0ff */
[----:B------:R-:W-:Y:S01]  /*00d0*/  IMAD.WIDE.U32 R12, R10, R4, RZ ;  /* 0x000000040a0c7225 */ /* 0x000fe200078e00ff */
[----:B------:R-:W0:Y:S02]  /*00e0*/  LDCU.64 UR4, c[0x0][0x358] ;  /* 0x00006b00ff0477ac */ /* 0x000e240008000a00 */
[----:B------:R-:W-:Y:S01]  /*00f0*/  ISETP.GE.U32.AND P0, PT, R0, 0x7, PT ;  /* 0x000000070000780c */ /* 0x000fe20003f06070 */
[----:B------:R-:W-:Y:S01]  /*0100*/  IMAD.MOV.U32 R3, RZ, RZ, RZ ;  /* 0x000000ffff037224 */ /* 0x000fe200078e00ff */
[----:B------:R-:W-:Y:S01]  /*0110*/  IADD3.X R0, PT, PT, R5, -0x1, RZ, P1, !PT ;  /* 0xffffffff05007810 */ /* 0x000fe20000ffe4ff */
[----:B------:R-:W-:-:S03]  /*0120*/  IMAD R2, R10, R5, R13 ;  /* 0x000000050a027224 */ /* 0x000fc600078e020d */
[----:B------:R-:W-:Y:S01]  /*0130*/  ISETP.GE.U32.AND.EX P0, PT, R0, RZ, PT, P0 ;  /* 0x000000ff0000720c */ /* 0x000fe20003f06100 */
[----:B------:R-:W-:-:S12]  /*0140*/  IMAD.MOV.U32 R0, RZ, RZ, RZ ;  /* 0x000000ffff007224 */ /* 0x000fd800078e00ff */
[----:B0-----:R-:W-:Y:S05]  /*0150*/  @!P0 BRA `(.L_x_21) ;  /* 0x0000000800108947 */ /* 0x001fea0003800000 */
[----:B------:R-:W0:Y:S01]  /*0160*/  LDC R3, c[0x0][0x3a4] ;  /* 0x0000e900ff037b82 */ /* 0x000e220000000800 */
[----:B------:R-:W1:Y:S01]  /*0170*/  LDCU.128 UR8, c[0x0][0x380] ;  /* 0x00007000ff0877ac */ /* 0x000e620008000c00 */
[----:B------:R-:W-:Y:S02]  /*0180*/  LEA R20, P0, R12, 0x20, 0x3 ;  /* 0x000000200c147811 */ /* 0x000fe400078018ff */
[----:B------:R-:W-:Y:S01]  /*0190*/  LOP3.LUT R0, R4, 0xfffffff8, RZ, 0xc0, !PT ;  /* 0xfffffff804007812 */ /* 0x000fe200078ec0ff */
[----:B------:R-:W2:Y:S01]  /*01a0*/  LDCU.64 UR6, c[0x0][0x390] ;  /* 0x00007200ff0677ac */ /* 0x000ea20008000a00 */
[----:B------:R-:W-:-:S03]  /*01b0*/  LEA.HI.X R21, R12, RZ, R2, 0x3, P0 ;  /* 0x000000ff0c157211 */ /* 0x000fc600000f1c02 */
[----:B------:R-:W-:Y:S01]  /*01c0*/  IMAD.MOV.U32 R24, RZ, RZ, R0 ;  /* 0x000000ffff187224 */ /* 0x000fe200078e0000 */
[----:B-1----:R-:W-:Y:S02]  /*01d0*/  IADD3 R14, P1, PT, R20, UR8, RZ ;  /* 0x00000008140e7c10 */ /* 0x002fe4000ff3e0ff */
[----:B------:R-:W-:Y:S02]  /*01e0*/  LEA R6, P0, R10, UR10, 0x3 ;  /* 0x0000000a0a067c11 */ /* 0x000fe4000f8018ff */
[----:B--2---:R-:W-:Y:S01]  /*01f0*/  IADD3 R20, P2, PT, R20, UR6, RZ ;  /* 0x0000000614147c10 */ /* 0x004fe2000ff5e0ff */
[----:B0-----:R-:W-:Y:S01]  /*0200*/  IMAD.MOV.U32 R5, RZ, RZ, R3 ;  /* 0x000000ffff057224 */ /* 0x001fe200078e0003 */
[C---:B------:R-:W-:Y:S02]  /*0210*/  IADD3.X R15, PT, PT, R21.reuse, UR9, RZ, P1, !PT ;  /* 0x00000009150f7c10 */ /* 0x040fe40008ffe4ff */
[----:B------:R-:W-:Y:S02]  /*0220*/  LEA.HI.X R7, R10, UR11, RZ, 0x3, P0 ;  /* 0x0000000b0a077c11 */ /* 0x000fe400080f1cff */
[----:B------:R-:W-:-:S07]  /*0230*/  IADD3.X R21, PT, PT, R21, UR7, RZ, P2, !PT ;  /* 0x0000000715157c10 */ /* 0x000fce00097fe4ff */
.L_x_22:
[----:B0-----:R-:W2:Y:S04]  /*0240*/  LDG.E.64 R16, desc[UR4][R6.64] ;  /* 0x0000000406107981 */ /* 0x001ea8000c1e1b00 */
[----:B------:R-:W2:Y:S01]  /*0250*/  LDG.E.64 R18, desc[UR4][R14.64+-0x20] ;  /* 0xffffe0040e127981 */ /* 0x000ea2000c1e1b00 */
[C---:B------:R-:W-:Y:S01]  /*0260*/  IMAD.SHL.U32 R25, R8.reuse, 0x8, RZ ;  /* 0x0000000808197824 */ /* 0x040fe200078e00ff */
[----:B------:R-:W-:Y:S02]  /*0270*/  SHF.L.U64.HI R27, R8, 0x3, R9 ;  /* 0x00000003081b7819 */ /* 0x000fe40000010209 */
[CC--:B--2---:R-:W-:Y:S02]  /*0280*/  IADD3 R22, P0, PT, R18.reuse, R16.reuse, RZ ;  /* 0x0000001012167210 */ /* 0x0c4fe40007f1e0ff */
[----:B------:R-:W-:-:S02]  /*0290*/  IADD3 R29, P1, PT, -R18, R16, RZ ;  /* 0x00000010121d7210 */ /* 0x000fc40007f3e1ff */
[----:B------:R-:W-:Y:S02]  /*02a0*/  IADD3.X R16, PT, PT, R19, R17, RZ, P0, !PT ;  /* 0x0000001113107210 */ /* 0x000fe400007fe4ff */
[----:B------:R-:W-:Y:S01]  /*02b0*/  IADD3 R18, P0, PT, R6, R25, RZ ;  /* 0x0000001906127210 */ /* 0x000fe20007f1e0ff */
[----:B------:R-:W-:Y:S02]  /*02c0*/  IMAD.X R17, R17, 0x1, ~R19, P1 ;  /* 0x0000000111117824 */ /* 0x000fe400008e0e13 */
[-C--:B------:R-:W-:Y:S02]  /*02d0*/  IMAD R16, R16, R29.reuse, RZ ;  /* 0x0000001d10107224 */ /* 0x080fe400078e02ff */
[----:B------:R-:W-:-:S04]  /*02e0*/  IMAD.WIDE.U32 R28, R22, R29, RZ ;  /* 0x0000001d161c7225 */ /* 0x000fc800078e00ff */
[----:B------:R-:W-:Y:S01]  /*02f0*/  IMAD R17, R17, R22, R16 ;  /* 0x0000001611117224 */ /* 0x000fe200078e0210 */
[----:B------:R-:W-:Y:S01]  /*0300*/  MOV R16, R20 ;  /* 0x0000001400107202 */ /* 0x000fe20000000f00 */
[----:B------:R-:W-:Y:S02]  /*0310*/  IMAD.X R19, R7, 0x1, R27, P0 ;  /* 0x0000000107137824 */ /* 0x000fe400000e061b */
[----:B------:R-:W-:Y:S02]  /*0320*/  IMAD.IADD R29, R29, 0x1, R17 ;  /* 0x000000011d1d7824 */ /* 0x000fe400078e0211 */
[----:B------:R-:W-:-:S05]  /*0330*/  IMAD.MOV.U32 R17, RZ, RZ, R21 ;  /* 0x000000ffff117224 */ /* 0x000fca00078e0015 */
[----:B------:R0:W-:Y:S04]  /*0340*/  STG.E.64 desc[UR4][R16.64+-0x20], R28 ;  /* 0xffffe01c10007986 */ /* 0x0001e8000c101b04 */
[----:B------:R-:W2:Y:S04]  /*0350*/  LDG.E.64 R20, desc[UR4][R18.64] ;  /* 0x0000000412147981 */ /* 0x000ea8000c1e1b00 */
[----:B------:R-:W2:Y:S02]  /*0360*/  LDG.E.64 R22, desc[UR4][R14.64+-0x18] ;  /* 0xffffe8040e167981 */ /* 0x000ea4000c1e1b00 */
[----:B--2---:R-:W-:-:S02]  /*0370*/  IADD3 R26, P0, PT, R22, R20, RZ ;  /* 0x00000014161a7210 */ /* 0x004fc40007f1e0ff */
[----:B------:R-:W-:-:S03]  /*0380*/  IADD3 R22, P1, PT, -R22, R20, RZ ;  /* 0x0000001416167210 */ /* 0x000fc60007f3e1ff */
[----:B------:R-:W-:Y:S02]  /*0390*/  IMAD.X R20, R23, 0x1, R21, P0 ;  /* 0x0000000117147824 */ /* 0x000fe400000e0615 */
[----:B------:R-:W-:Y:S02]  /*03a0*/  IMAD.X R21, R21, 0x1, ~R23, P1 ;  /* 0x0000000115157824 */ /* 0x000fe400008e0e17 */
[-C--:B------:R-:W-:Y:S02]  /*03b0*/  IMAD R20, R20, R22.reuse, RZ ;  /* 0x0000001614147224 */ /* 0x080fe400078e02ff */
[----:B------:R-:W-:-:S04]  /*03c0*/  IMAD.WIDE.U32 R22, R26, R22, RZ ;  /* 0x000000161a167225 */ /* 0x000fc800078e00ff */
[----:B------:R-:W-:Y:S01]  /*03d0*/  IMAD R21, R21, R26, R20 ;  /* 0x0000001a15157224 */ /* 0x000fe200078e0214 */
[----:B------:R-:W-:-:S03]  /*03e0*/  IADD3 R20, P0, PT, R18, R25, RZ ;  /* 0x0000001912147210 */ /* 0x000fc60007f1e0ff */
[----:B------:R-:W-:Y:S01]  /*03f0*/  IMAD.IADD R23, R23, 0x1, R21 ;  /* 0x0000000117177824 */ /* 0x000fe200078e0215 */
[----:B------:R-:W-:-:S04]  /*0400*/  IADD3.X R21, PT, PT, R19, R27, RZ, P0, !PT ;  /* 0x0000001b13157210 */ /* 0x000fc800007fe4ff */
[----:B------:R1:W-:Y:S04]  /*0410*/  STG.E.64 desc[UR4][R16.64+-0x18], R22 ;  /* 0xffffe81610007986 */ /* 0x0003e8000c101b04 */
[----:B------:R-:W2:Y:S04]  /*0420*/  LDG.E.64 R18, desc[UR4][R20.64] ;  /* 0x0000000414127981 */ /* 0x000ea8000c1e1b00 */
[----:B0-----:R-:W2:Y:S02]  /*0430*/  LDG.E.64 R28, desc[UR4][R14.64+-0x10] ;  /* 0xfffff0040e1c7981 */ /* 0x001ea4000c1e1b00 */
        /* <DEDUP_REMOVED lines=8> */
[----:B------:R-:W-:Y:S02]  /*04c0*/  IMAD.IADD R29, R29, 0x1, R19 ;  /* 0x000000011d1d7824 */ /* 0x000fe400078e0213 */
[----:B------:R-:W-:-:S03]  /*04d0*/  IMAD.X R19, R21, 0x1, R27, P0 ;  /* 0x0000000115137824 */ /* 0x000fc600000e061b */
[----:B------:R0:W-:Y:S04]  /*04e0*/  STG.E.64 desc[UR4][R16.64+-0x10], R28 ;  /* 0xfffff01c10007986 */ /* 0x0001e8000c101b04 */
[----:B------:R-:W2:Y:S04]  /*04f0*/  LDG.E.64 R20, desc[UR4][R18.64] ;  /* 0x0000000412147981 */ /* 0x000ea8000c1e1b00 */
[----:B-1----:R-:W2:Y:S02]  /*0500*/  LDG.E.64 R22, desc[UR4][R14.64+-0x8] ;  /* 0xfffff8040e167981 */ /* 0x002ea4000c1e1b00 */
[----:B--2---:R-:W-:-:S02]  /*0510*/  IADD3 R26, P0, PT, R22, R20, RZ ;  /* 0x00000014161a7210 */ /* 0x004fc40007f1e0ff */
[----:B------:R-:W-:Y:S02]  /*0520*/  IADD3 R22, P1, PT, -R22, R20, RZ ;  /* 0x0000001416167210 */ /* 0x000fe40007f3e1ff */
[----:B------:R-:W-:-:S03]  /*0530*/  IADD3.X R20, PT, PT, R23, R21, RZ, P0, !PT ;  /* 0x0000001517147210 */ /* 0x000fc600007fe4ff */
        /* <DEDUP_REMOVED lines=9> */
[----:B0-----:R-:W2:Y:S02]  /*05d0*/  LDG.E.64 R28, desc[UR4][R14.64] ;  /* 0x000000040e1c7981 */ /* 0x001ea4000c1e1b00 */
[----:B--2---:R-:W-:-:S02]  /*05e0*/  IADD3 R26, P0, PT, R28, R18, RZ ;  /* 0x000000121c1a7210 */ /* 0x004fc40007f1e0ff */
[----:B------:R-:W-:-:S03]  /*05f0*/  IADD3 R28, P1, PT, -R28, R18, RZ ;  /* 0x000000121c1c7210 */ /* 0x000fc60007f3e1ff */
[C---:B------:R-:W-:Y:S01]  /*0600*/  IMAD.X R18, R29.reuse, 0x1, R19, P0 ;  /* 0x000000011d127824 */ /* 0x040fe200000e0613 */
[----:B------:R-:W-:-:S03]  /*0610*/  IADD3.X R19, PT, PT, ~R29, R19, RZ, P1, !PT ;  /* 0x000000131d137210 */ /* 0x000fc60000ffe5ff */
        /* <DEDUP_REMOVED lines=10> */
[----:B------:R-:W-:-:S03]  /*06c0*/  IADD3 R20, P1, PT, -R22, R20, RZ ;  /* 0x0000001416147210 */ /* 0x000fc60007f3e1ff */
[----:B------:R-:W-:Y:S02]  /*06d0*/  IMAD.X R22, R23, 0x1, R21, P0 ;  /* 0x0000000117167824 */ /* 0x000fe400000e0615 */
[----:B------:R-:W-:Y:S02]  /*06e0*/  IMAD.X R21, R21, 0x1, ~R23, P1 ;  /* 0x0000000115157824 */ /* 0x000fe400008e0e17 */
[----:B------:R-:W-:-:S04]  /*06f0*/  IMAD R22, R22, R20, RZ ;  /* 0x0000001416167224 */ /* 0x000fc800078e02ff */
[----:B------:R-:W-:Y:S01]  /*0700*/  IMAD R23, R21, R26, R22 ;  /* 0x0000001a15177224 */ /* 0x000fe200078e0216 */
[----:B------:R-:W-:Y:S01]  /*0710*/  IADD3 R22, P0, PT, R18, R25, RZ ;  /* 0x0000001912167210 */ /* 0x000fe20007f1e0ff */
[----:B------:R-:W-:-:S05]  /*0720*/  IMAD.WIDE.U32 R20, R26, R20, RZ ;  /* 0x000000141a147225 */ /* 0x000fca00078e00ff */
[----:B------:R-:W-:Y:S01]  /*0730*/  IADD3 R21, PT, PT, R21, R23, RZ ;  /* 0x0000001715157210 */ /* 0x000fe20007ffe0ff */
[----:B------:R-:W-:-:S04]  /*0740*/  IMAD.X R23, R19, 0x1, R27, P0 ;  /* 0x0000000113177824 */ /* 0x000fc800000e061b */
[----:B------:R1:W-:Y:S04]  /*0750*/  STG.E.64 desc[UR4][R16.64+0x8], R20 ;  /* 0x0000081410007986 */ /* 0x0003e8000c101b04 */
[----:B------:R-:W2:Y:S04]  /*0760*/  LDG.E.64 R18, desc[UR4][R22.64] ;  /* 0x0000000416127981 */ /* 0x000ea8000c1e1b00 */
[----:B0-----:R-:W2:Y:S01]  /*0770*/  LDG.E.64 R28, desc[UR4][R14.64+0x10] ;  /* 0x000010040e1c7981 */ /* 0x001ea2000c1e1b00 */
[----:B------:R-:W-:-:S05]  /*0780*/  IADD3 R26, P1, PT, R22, R25, RZ ;  /* 0x00000019161a7210 */ /* 0x000fca0007f3e0ff */
[----:B------:R-:W-:Y:S01]  /*0790*/  IMAD.X R27, R23, 0x1, R27, P1 ;  /* 0x00000001171b7824 */ /* 0x000fe200008e061b */
[CC--:B--2---:R-:W-:Y:S02]  /*07a0*/  IADD3 R25, P0, PT, R28.reuse, R18.reuse, RZ ;  /* 0x000000121c197210 */ /* 0x0c4fe40007f1e0ff */
[----:B------:R-:W-:-:S03]  /*07b0*/  IADD3 R18, P1, PT, -R28, R18, RZ ;  /* 0x000000121c127210 */ /* 0x000fc60007f3e1ff */
[----:B------:R-:W-:Y:S02]  /*07c0*/  IMAD.X R23, R29, 0x1, R19, P0 ;  /* 0x000000011d177824 */ /* 0x000fe400000e0613 */
[----:B------:R-:W-:Y:S02]  /*07d0*/  IMAD.X R28, R19, 0x1, ~R29, P1 ;  /* 0x00000001131c7824 */ /* 0x000fe400008e0e1d */
[-C--:B------:R-:W-:Y:S02]  /*07e0*/  IMAD R29, R23, R18.reuse, RZ ;  /* 0x00000012171d7224 */ /* 0x080fe400078e02ff */
[----:B------:R-:W-:-:S04]  /*07f0*/  IMAD.WIDE.U32 R18, R25, R18, RZ ;  /* 0x0000001219127225 */ /* 0x000fc800078e00ff */
[----:B------:R-:W-:-:S05]  /*0800*/  IMAD R29, R28, R25, R29 ;  /* 0x000000191c1d7224 */ /* 0x000fca00078e021d */
[----:B------:R-:W-:-:S05]  /*0810*/  IADD3 R19, PT, PT, R19, R29, RZ ;  /* 0x0000001d13137210 */ /* 0x000fca0007ffe0ff */
[----:B------:R0:W-:Y:S04]  /*0820*/  STG.E.64 desc[UR4][R16.64+0x10], R18 ;  /* 0x0000101210007986 */ /* 0x0001e8000c101b04 */
[----:B------:R-:W2:Y:S04]  /*0830*/  LDG.E.64 R26, desc[UR4][R26.64] ;  /* 0x000000041a1a7981 */ /* 0x000ea8000c1e1b00 */
[----:B-1----:R-:W2:Y:S01]  /*0840*/  LDG.E.64 R20, desc[UR4][R14.64+0x18] ;  /* 0x000018040e147981 */ /* 0x002ea2000c1e1b00 */
[----:B------:R-:W-:-:S04]  /*0850*/  LEA R6, P3, R8, R6, 0x6 ;  /* 0x0000000608067211 */ /* 0x000fc800078630ff */
[----:B------:R-:W-:Y:S02]  /*0860*/  LEA.HI.X R7, R8, R7, R9, 0x6, P3 ;  /* 0x0000000708077211 */ /* 0x000fe400018f3409 */
[CC--:B--2---:R-:W-:Y:S02]  /*0870*/  IADD3 R23, P0, PT, R20.reuse, R26.reuse, RZ ;  /* 0x0000001a14177210 */ /* 0x0c4fe40007f1e0ff */
[----:B------:R-:W-:-:S03]  /*0880*/  IADD3 R20, P1, PT, -R20, R26, RZ ;  /* 0x0000001a14147210 */ /* 0x000fc60007f3e1ff */
[----:B------:R-:W-:Y:S01]  /*0890*/  IMAD.X R25, R21, 0x1, R27, P0 ;  /* 0x0000000115197824 */ /* 0x000fe200000e061b */
[----:B------:R-:W-:Y:S01]  /*08a0*/  IADD3 R24, P0, PT, R24, -0x8, RZ ;  /* 0xfffffff818187810 */ /* 0x000fe20007f1e0ff */
[----:B------:R-:W-:Y:S01]  /*08b0*/  IMAD.X R22, R27, 0x1, ~R21, P1 ;  /* 0x000000011b167824 */ /* 0x000fe200008e0e15 */
[----:B------:R-:W-:Y:S01]  /*08c0*/  IADD3 R14, P1, PT, R14, 0x40, RZ ;  /* 0x000000400e0e7810 */ /* 0x000fe20007f3e0ff */
[-C--:B------:R-:W-:Y:S01]  /*08d0*/  IMAD R25, R25, R20.reuse, RZ ;  /* 0x0000001419197224 */ /* 0x080fe200078e02ff */
[----:B------:R-:W-:Y:S01]  /*08e0*/  IADD3.X R5, PT, PT, R5, -0x1, RZ, P0, !PT ;  /* 0xffffffff05057810 */ /* 0x000fe200007fe4ff */
[----:B------:R-:W-:Y:S01]  /*08f0*/  IMAD.WIDE.U32 R20, R23, R20, RZ ;  /* 0x0000001417147225 */ /* 0x000fe200078e00ff */
[----:B------:R-:W-:-:S03]  /*0900*/  ISETP.NE.U32.AND P0, PT, R24, RZ, PT ;  /* 0x000000ff1800720c */ /* 0x000fc60003f05070 */
[----:B------:R-:W-:Y:S01]  /*0910*/  IMAD R23, R22, R23, R25 ;  /* 0x0000001716177224 */ /* 0x000fe200078e0219 */
[----:B------:R-:W-:Y:S01]  /*0920*/  ISETP.NE.AND.EX P0, PT, R5, RZ, PT, P0 ;  /* 0x000000ff0500720c */ /* 0x000fe20003f05300 */
[----:B------:R-:W-:Y:S01]  /*0930*/  IMAD.X R15, RZ, RZ, R15, P1 ;  /* 0x000000ffff0f7224 */ /* 0x000fe200008e060f */
[----:B------:R-:W-:Y:S01]  /*0940*/  MOV R22, R20 ;  /* 0x0000001400167202 */ /* 0x000fe20000000f00 */
[----:B------:R-:W-:Y:S01]  /*0950*/  IMAD.IADD R23, R21, 0x1, R23 ;  /* 0x0000000115177824 */ /* 0x000fe200078e0217 */
[----:B------:R-:W-:-:S04]  /*0960*/  IADD3 R20, P2, PT, R16, 0x40, RZ ;  /* 0x0000004010147810 */ /* 0x000fc80007f5e0ff */
[----:B------:R0:W-:Y:S01]  /*0970*/  STG.E.64 desc[UR4][R16.64+0x18], R22 ;  /* 0x0000181610007986 */ /* 0x0001e2000c101b04 */
[----:B------:R-:W-:-:S04]  /*0980*/  IMAD.X R21, RZ, RZ, R17, P2 ;  /* 0x000000ffff157224 */ /* 0x000fc800010e0611 */
[----:B------:R-:W-:Y:S05]  /*0990*/  @P0 BRA `(.L_x_22) ;  /* 0xfffffff800280947 */ /* 0x000fea000383ffff */
.L_x_21:
[----:B------:R-:W-:-:S04]  /*09a0*/  LOP3.LUT R5, R4, 0x7, RZ, 0xc0, !PT ;  /* 0x0000000704057812 */ /* 0x000fc800078ec0ff */
[----:B------:R-:W-:-:S04]  /*09b0*/  ISETP.NE.U32.AND P0, PT, R5, RZ, PT ;  /* 0x000000ff0500720c */ /* 0x000fc80003f05070 */
[----:B------:R-:W-:-:S13]  /*09c0*/  ISETP.NE.AND.EX P0, PT, RZ, RZ, PT, P0 ;  /* 0x000000ffff00720c */ /* 0x000fda0003f05300 */
[----:B------:R-:W-:Y:S05]  /*09d0*/  @!P0 EXIT ;  /* 0x000000000000894d */ /* 0x000fea0003800000 */
[----:B------:R-:W-:-:S04]  /*09e0*/  ISETP.GE.U32.AND P0, PT, R5, 0x4, PT ;  /* 0x000000040500780c */ /* 0x000fc80003f06070 */
[----:B------:R-:W-:-:S13]  /*09f0*/  ISETP.GE.U32.AND.EX P0, PT, RZ, RZ, PT, P0 ;  /* 0x000000ffff00720c */ /* 0x000fda0003f06100 */
[----:B------:R-:W-:Y:S05]  /*0a00*/  @!P0 BRA `(.L_x_23) ;  /* 0x0000000400288947 */ /* 0x000fea0003800000 */
[----:B------:R-:W1:Y:S01]  /*0a10*/  LDCU.128 UR8, c[0x0][0x380] ;  /* 0x00007000ff0877ac */ /* 0x000e620008000c00 */
[C---:B0-----:R-:W-:Y:S01]  /*0a20*/  IADD3 R17, P0, PT, R0.reuse, R12, RZ ;  /* 0x0000000c00117210 */ /* 0x041fe20007f1e0ff */
[C---:B------:R-:W-:Y:S02]  /*0a30*/  IMAD R5, R3.reuse, R8, RZ ;  /* 0x0000000803057224 */ /* 0x040fe400078e02ff */
[----:B------:R-:W-:Y:S01]  /*0a40*/  IMAD.MOV.U32 R11, RZ, RZ, RZ ;  /* 0x000000ffff0b7224 */ /* 0x000fe200078e00ff */
[----:B------:R-:W-:Y:S01]  /*0a50*/  IADD3.X R6, PT, PT, R3, R2, RZ, P0, !PT ;  /* 0x0000000203067210 */ /* 0x000fe200007fe4ff */
[C---:B------:R-:W-:Y:S01]  /*0a60*/  IMAD R5, R0.reuse, R9, R5 ;  /* 0x0000000900057224 */ /* 0x040fe200078e0205 */
[----:B------:R-:W0:Y:S01]  /*0a70*/  LDCU.64 UR6, c[0x0][0x390] ;  /* 0x00007200ff0677ac */ /* 0x000e220008000a00 */
[----:B------:R-:W-:-:S04]  /*0a80*/  IMAD.WIDE.U32 R14, R0, R8, R10 ;  /* 0x00000008000e7225 */ /* 0x000fc800078e000a */
[C---:B------:R-:W-:Y:S01]  /*0a90*/  IMAD.SHL.U32 R16, R17.reuse, 0x8, RZ ;  /* 0x0000000811107824 */ /* 0x040fe200078e00ff */
[----:B------:R-:W-:Y:S01]  /*0aa0*/  SHF.L.U64.HI R17, R17, 0x3, R6 ;  /* 0x0000000311117819 */ /* 0x000fe20000010206 */
[----:B------:R-:W-:Y:S01]  /*0ab0*/  IMAD.IADD R5, R15, 0x1, R5 ;  /* 0x000000010f057824 */ /* 0x000fe200078e0205 */
[----:B-1----:R-:W-:Y:S02]  /*0ac0*/  LEA R18, P1, R14, UR10, 0x3 ;  /* 0x0000000a0e127c11 */ /* 0x002fe4000f8218ff */
[----:B------:R-:W-:Y:S02]  /*0ad0*/  IADD3 R6, P0, PT, R16, UR8, RZ ;  /* 0x0000000810067c10 */ /* 0x000fe4000ff1e0ff */
[----:B------:R-:W-:Y:S02]  /*0ae0*/  LEA.HI.X R19, R14, UR11, R5, 0x3, P1 ;  /* 0x0000000b0e137c11 */ /* 0x000fe400088f1c05 */
[----:B------:R-:W-:-:S03]  /*0af0*/  IADD3.X R7, PT, PT, R17, UR9, RZ, P0, !PT ;  /* 0x0000000911077c10 */ /* 0x000fc600087fe4ff */
[----:B------:R-:W2:Y:S04]  /*0b00*/  LDG.E.64 R14, desc[UR4][R18.64] ;  /* 0x00000004120e7981 */ /* 0x000ea8000c1e1b00 */
[----:B------:R-:W2:Y:S02]  /*0b10*/  LDG.E.64 R20, desc[UR4][R6.64] ;  /* 0x0000000406147981 */ /* 0x000ea4000c1e1b00 */
[CC--:B--2---:R-:W-:Y:S02]  /*0b20*/  IADD3 R23, P0, PT, R20.reuse, R14.reuse, RZ ;  /* 0x0000000e14177210 */ /* 0x0c4fe40007f1e0ff */
[----:B------:R-:W-:-:S03]  /*0b30*/  IADD3 R20, P1, PT, -R20, R14, RZ ;  /* 0x0000000e14147210 */ /* 0x000fc60007f3e1ff */
[C---:B------:R-:W-:Y:S01]  /*0b40*/  IMAD.X R5, R21.reuse, 0x1, R15, P0 ;  /* 0x0000000115057824 */ /* 0x040fe200000e060f */
[----:B------:R-:W-:Y:S01]  /*0b50*/  IADD3.X R22, PT, PT, ~R21, R15, RZ, P1, !PT ;  /* 0x0000000f15167210 */ /* 0x000fe20000ffe5ff */
[----:B------:R-:W-:Y:S01]  /*0b60*/  IMAD.WIDE.U32 R14, R8, 0x8, RZ ;  /* 0x00000008080e7825 */ /* 0x000fe200078e00ff */
[----:B0-----:R-:W-:-:S03]  /*0b70*/  IADD3 R16, P0, PT, R16, UR6, RZ ;  /* 0x0000000610107c10 */ /* 0x001fc6000ff1e0ff */
[----:B------:R-:W-:Y:S01]  /*0b80*/  IMAD.SHL.U32 R21, R9, 0x8, RZ ;  /* 0x0000000809157824 */ /* 0x000fe200078e00ff */
[----:B------:R-:W-:Y:S01]  /*0b90*/  IADD3 R18, P1, PT, R18, R14, RZ ;  /* 0x0000000e12127210 */ /* 0x000fe20007f3e0ff */
[-C--:B------:R-:W-:Y:S01]  /*0ba0*/  IMAD R24, R5, R20.reuse, RZ ;  /* 0x0000001405187224 */ /* 0x080fe200078e02ff */
[----:B------:R-:W-:Y:S01]  /*0bb0*/  IADD3.X R17, PT, PT, R17, UR7, RZ, P0, !PT ;  /* 0x0000000711117c10 */ /* 0x000fe200087fe4ff */
[----:B------:R-:W-:Y:S02]  /*0bc0*/  IMAD.IADD R5, R15, 0x1, R21 ;  /* 0x000000010f057824 */ /* 0x000fe400078e0215 */
[----:B------:R-:W-:Y:S02]  /*0bd0*/  IMAD R25, R22, R23, R24 ;  /* 0x0000001716197224 */ /* 0x000fe400078e0218 */
[----:B------:R-:W-:-:S04]  /*0be0*/  IMAD.WIDE.U32 R20, R23, R20, RZ ;  /* 0x0000001417147225 */ /* 0x000fc800078e00ff */
[----:B------:R-:W-:Y:S01]  /*0bf0*/  IMAD.MOV.U32 R24, RZ, RZ, R20 ;  /* 0x000000ffff187224 */ /* 0x000fe200078e0014 */
[----:B------:R-:W-:Y:S01]  /*0c00*/  IADD3 R25, PT, PT, R21, R25, RZ ;  /* 0x0000001915197210 */ /* 0x000fe20007ffe0ff */
[----:B------:R-:W-:-:S04]  /*0c10*/  IMAD.X R19, R5, 0x1, R19, P1 ;  /* 0x0000000105137824 */ /* 0x000fc800008e0613 */
        /* <DEDUP_REMOVED lines=10> */
[----:B------:R-:W-:-:S04]  /*0cc0*/  IMAD.WIDE.U32 R22, R15, R22, RZ ;  /* 0x000000160f167225 */ /* 0x000fc800078e00ff */
[----:B------:R-:W-:Y:S02]  /*0cd0*/  IMAD R27, R26, R15, R27 ;  /* 0x0000000f1a1b7224 */ /* 0x000fe400078e021b */
[----:B0-----:R-:W-:Y:S02]  /*0ce0*/  IMAD.MOV.U32 R24, RZ, RZ, R22 ;  /* 0x000000ffff187224 */ /* 0x001fe400078e0016 */
[----:B------:R-:W-:-:S05]  /*0cf0*/  IMAD.IADD R25, R23, 0x1, R27 ;  /* 0x0000000117197824 */ /* 0x000fca00078e021b */
[----:B------:R1:W-:Y:S04]  /*0d00*/  STG.E.64 desc[UR4][R16.64+0x8], R24 ;  /* 0x0000081810007986 */ /* 0x0003e8000c101b04 */
[----:B------:R-:W2:Y:S04]  /*0d10*/  LDG.E.64 R22, desc[UR4][R20.64] ;  /* 0x0000000414167981 */ /* 0x000ea8000c1e1b00 */
[----:B------:R-:W2:Y:S02]  /*0d20*/  LDG.E.64 R18, desc[UR4][R6.64+0x10] ;  /* 0x0000100406127981 */ /* 0x000ea4000c1e1b00 */
[----:B--2---:R-:W-:-:S02]  /*0d30*/  IADD3 R15, P0, PT, R18, R22, RZ ;  /* 0x00000016120f7210 */ /* 0x004fc40007f1e0ff */
[----:B------:R-:W-:-:S03]  /*0d40*/  IADD3 R18, P1, PT, -R18, R22, RZ ;  /* 0x0000001612127210 */ /* 0x000fc60007f3e1ff */
[C---:B------:R-:W-:Y:S01]  /*0d50*/  IMAD.X R27, R19.reuse, 0x1, R23, P0 ;  /* 0x00000001131b7824 */ /* 0x040fe200000e0617 */
[----:B------:R-:W-:Y:S02]  /*0d60*/  IADD3.X R22, PT, PT, ~R19, R23, RZ, P1, !PT ;  /* 0x0000001713167210 */ /* 0x000fe40000ffe5ff */
[----:B------:R-:W-:Y:S01]  /*0d70*/  IADD3 R14, P0, PT, R20, R14, RZ ;  /* 0x0000000e140e7210 */ /* 0x000fe20007f1e0ff */
[-C--:B------:R-:W-:Y:S02]  /*0d80*/  IMAD R27, R27, R18.reuse, RZ ;  /* 0x000000121b1b7224 */ /* 0x080fe400078e02ff */
[----:B------:R-:W-:-:S04]  /*0d90*/  IMAD.WIDE.U32 R18, R15, R18, RZ ;  /* 0x000000120f127225 */ /* 0x000fc800078e00ff */
[----:B------:R-:W-:Y:S02]  /*0da0*/  IMAD R27, R22, R15, R27 ;  /* 0x0000000f161b7224 */ /* 0x000fe400078e021b */
        /* <DEDUP_REMOVED lines=9> */
[----:B------:R-:W-:Y:S01]  /*0e40*/  IADD3 R0, P0, PT, R0, 0x4, RZ ;  /* 0x0000000400007810 */ /* 0x000fe20007f1e0ff */
[-C--:B------:R-:W-:Y:S02]  /*0e50*/  IMAD R23, R21, R20.reuse, RZ ;  /* 0x0000001415177224 */ /* 0x080fe400078e02ff */
[----:B------:R-:W-:-:S04]  /*0e60*/  IMAD.WIDE.U32 R20, R22, R20, RZ ;  /* 0x0000001416147225 */ /* 0x000fc800078e00ff */
[----:B------:R-:W-:Y:S02]  /*0e70*/  IMAD R5, R5, R22, R23 ;  /* 0x0000001605057224 */ /* 0x000fe400078e0217 */
[----:B------:R-:W-:Y:S02]  /*0e80*/  IMAD.X R3, RZ, RZ, R3, P0 ;  /* 0x000000ffff037224 */ /* 0x000fe400000e0603 */
[----:B------:R-:W-:-:S05]  /*0e90*/  IMAD.IADD R21, R21, 0x1, R5 ;  /* 0x0000000115157824 */ /* 0x000fca00078e0205 */
[----:B------:R1:W-:Y:S02]  /*0ea0*/  STG.E.64 desc[UR4][R16.64+0x18], R20 ;  /* 0x0000181410007986 */ /* 0x0003e4000c101b04 */
.L_x_23:
        /* <DEDUP_REMOVED lines=10> */
[----:B------:R-:W2:Y:S01]  /*0f50*/  LDCU.128 UR8, c[0x0][0x380] ;  /* 0x00007000ff0877ac */ /* 0x000ea20008000c00 */
[----:B01----:R-:W-:Y:S01]  /*0f60*/  HFMA2 R17, -RZ, RZ, 0, 0 ;  /* 0x00000000ff117431 */ /* 0x003fe200000001ff */
[C---:B------:R-:W-:Y:S01]  /*0f70*/  IADD3 R15, P1, PT, R0.reuse, R12, RZ ;  /* 0x0000000c000f7210 */ /* 0x040fe20007f3e0ff */
[CC--:B------:R-:W-:Y:S01]  /*0f80*/  IMAD R5, R3.reuse, R8.reuse, RZ ;  /* 0x0000000803057224 */ /* 0x0c0fe200078e02ff */
[----:B------:R-:W0:Y:S01]  /*0f90*/  LDCU.64 UR6, c[0x0][0x390] ;  /* 0x00007200ff0677ac */ /* 0x000e220008000a00 */
[----:B------:R-:W-:Y:S02]  /*0fa0*/  IMAD.MOV.U32 R16, RZ, RZ, R10 ;  /* 0x000000ffff107224 */ /* 0x000fe400078e000a */
[----:B------:R-:W-:Y:S02]  /*0fb0*/  IMAD.X R4, R3, 0x1, R2, P1 ;  /* 0x0000000103047824 */ /* 0x000fe400008e0602 */
[C---:B------:R-:W-:Y:S02]  /*0fc0*/  IMAD R5, R0.reuse, R9, R5 ;  /* 0x0000000900057224 */ /* 0x040fe400078e0205 */
[----:B------:R-:W-:-:S04]  /*0fd0*/  IMAD.WIDE.U32 R16, R0, R8, R16 ;  /* 0x0000000800107225 */ /* 0x000fc800078e0010 */
[C---:B------:R-:W-:Y:S01]  /*0fe0*/  IMAD.SHL.U32 R14, R15.reuse, 0x8, RZ ;  /* 0x000000080f0e7824 */ /* 0x040fe200078e00ff */
[----:B------:R-:W-:Y:S01]  /*0ff0*/  SHF.L.U64.HI R15, R15, 0x3, R4 ;  /* 0x000000030f0f7819 */ /* 0x000fe20000010204 */
[----:B------:R-:W-:Y:S01]  /*1000*/  IMAD.IADD R7, R17, 0x1, R5 ;  /* 0x0000000111077824 */ /* 0x000fe200078e0205 */
[----:B--2---:R-:W-:Y:S02]  /*1010*/  LEA R6, P2, R16, UR10, 0x3 ;  /* 0x0000000a10067c11 */ /* 0x004fe4000f8418ff */
[----:B------:R-:W-:Y:S02]  /*1020*/  IADD3 R4, P1, PT, R14, UR8, RZ ;  /* 0x000000080e047c10 */ /* 0x000fe4000ff3e0ff */
[----:B------:R-:W-:Y:S02]  /*1030*/  LEA.HI.X R7, R16, UR11, R7, 0x3, P2 ;  /* 0x0000000b10077c11 */ /* 0x000fe400090f1c07 */
[----:B------:R-:W-:-:S03]  /*1040*/  IADD3.X R5, PT, PT, R15, UR9, RZ, P1, !PT ;  /* 0x000000090f057c10 */ /* 0x000fc60008ffe4ff */
[----:B------:R-:W2:Y:S04]  /*1050*/  LDG.E.64 R18, desc[UR4][R6.64] ;  /* 0x0000000406127981 */ /* 0x000ea8000c1e1b00 */
[----:B------:R-:W2:Y:S02]  /*1060*/  LDG.E.64 R16, desc[UR4][R4.64] ;  /* 0x0000000404107981 */ /* 0x000ea4000c1e1b00 */
[CC--:B--2---:R-:W-:Y:S02]  /*1070*/  IADD3 R20, P1, PT, R16.reuse, R18.reuse, RZ ;  /* 0x0000001210147210 */ /* 0x0c4fe40007f3e0ff */
[----:B------:R-:W-:Y:S02]  /*1080*/  IADD3 R18, P2, PT, -R16, R18, RZ ;  /* 0x0000001210127210 */ /* 0x000fe40007f5e1ff */
[----:B------:R-:W-:-:S02]  /*1090*/  IADD3.X R21, PT, PT, R17, R19, RZ, P1, !PT ;  /* 0x0000001311157210 */ /* 0x000fc40000ffe4ff */
[----:B------:R-:W-:Y:S01]  /*10a0*/  LEA R16, P1, R8, R6, 0x3 ;  /* 0x0000000608107211 */ /* 0x000fe200078218ff */
[----:B------:R-:W-:Y:S01]  /*10b0*/  IMAD.X R17, R19, 0x1, ~R17, P2 ;  /* 0x0000000113117824 */ /* 0x000fe200010e0e11 */
[----:B0-----:R-:W-:Y:S01]  /*10c0*/  IADD3 R14, P2, PT, R14, UR6, RZ ;  /* 0x000000060e0e7c10 */ /* 0x001fe2000ff5e0ff */
[-C--:B------:R-:W-:Y:S02]  /*10d0*/  IMAD R21, R21, R18.reuse, RZ ;  /* 0x0000001215157224 */ /* 0x080fe400078e02ff */
[----:B------:R-:W-:Y:S01]  /*10e0*/  IMAD.WIDE.U32 R18, R20, R18, RZ ;  /* 0x0000001214127225 */ /* 0x000fe200078e00ff */
[----:B------:R-:W-:-:S03]  /*10f0*/  IADD3.X R15, PT, PT, R15, UR7, RZ, P2, !PT ;  /* 0x000000070f0f7c10 */ /* 0x000fc600097fe4ff */
[----:B------:R-:W-:Y:S01]  /*1100*/  IMAD R21, R17, R20, R21 ;  /* 0x0000001411157224 */ /* 0x000fe200078e0215 */
[----:B------:R-:W-:-:S03]  /*1110*/  LEA.HI.X R17, R8, R7, R9, 0x3, P1 ;  /* 0x0000000708117211 */ /* 0x000fc600008f1c09 */
[----:B------:R-:W-:-:S05]  /*1120*/  IMAD.IADD R19, R19, 0x1, R21 ;  /* 0x0000000113137824 */ /* 0x000fca00078e0215 */
[----:B------:R2:W-:Y:S04]  /*1130*/  STG.E.64 desc[UR4][R14.64], R18 ;  /* 0x000000120e007986 */ /* 0x0005e8000c101b04 */
[----:B------:R-:W3:Y:S04]  /*1140*/  LDG.E.64 R4, desc[UR4][R4.64+0x8] ;  /* 0x0000080404047981 */ /* 0x000ee8000c1e1b00 */
[----:B------:R-:W3:Y:S02]  /*1150*/  LDG.E.64 R16, desc[UR4][R16.64] ;  /* 0x0000000410107981 */ /* 0x000ee4000c1e1b00 */
[----:B---3--:R-:W-:-:S02]  /*1160*/  IADD3 R21, P1, PT, R4, R16, RZ ;  /* 0x0000001004157210 */ /* 0x008fc40007f3e0ff */
        /* <DEDUP_REMOVED lines=10> */
.L_x_24:
[----:B------:R-:W-:Y:S05]  /*1210*/  @P0 EXIT ;  /* 0x000000000000094d */ /* 0x000fea0003800000 */
[----:B------:R-:W3:Y:S01]  /*1220*/  LDCU.128 UR8, c[0x0][0x380] ;  /* 0x00007000ff0877ac */ /* 0x000ee20008000c00 */
[C---:B------:R-:W-:Y:S01]  /*1230*/  IADD3 R12, P0, PT, R0.reuse, R12, RZ ;  /* 0x0000000c000c7210 */ /* 0x040fe20007f1e0ff */
[C---:B--2---:R-:W-:Y:S01]  /*1240*/  IMAD R6, R3.reuse, R8, RZ ;  /* 0x0000000803067224 */ /* 0x044fe200078e02ff */
[----:B------:R-:W-:Y:S01]  /*1250*/  MOV R4, R10 ;  /* 0x0000000a00047202 */ /* 0x000fe20000000f00 */
[----:B------:R-:W-:Y:S01]  /*1260*/  IMAD.MOV.U32 R5, RZ, RZ, RZ ;  /* 0x000000ffff057224 */ /* 0x000fe200078e00ff */
[----:B------:R-:W2:Y:S01]  /*1270*/  LDCU.64 UR6, c[0x0][0x390] ;  /* 0x00007200ff0677ac */ /* 0x000ea20008000a00 */
[----:B------:R-:W-:Y:S02]  /*1280*/  IMAD.X R3, R3, 0x1, R2, P0 ;  /* 0x0000000103037824 */ /* 0x000fe400000e0602 */
[----:B------:R-:W-:-:S03]  /*1290*/  IMAD.WIDE.U32 R4, R0, R8, R4 ;  /* 0x0000000800047225 */ /* 0x000fc600078e0004 */
[----:B------:R-:W-:Y:S01]  /*12a0*/  SHF.L.U64.HI R10, R12, 0x3, R3 ;  /* 0x000000030c0a7819 */ /* 0x000fe20000010203 */
[----:B------:R-:W-:Y:S02]  /*12b0*/  IMAD R9, R0, R9, R6 ;  /* 0x0000000900097224 */ /* 0x000fe400078e0206 */
[----:B------:R-:W-:Y:S02]  /*12c0*/  IMAD.SHL.U32 R8, R12, 0x8, RZ ;  /* 0x000000080c087824 */ /* 0x000fe400078e00ff */
[----:B------:R-:W-:Y:S01]  /*12d0*/  IMAD.IADD R3, R5, 0x1, R9 ;  /* 0x0000000105037824 */ /* 0x000fe200078e0209 */
[----:B---3--:R-:W-:Y:S02]  /*12e0*/  LEA R6, P1, R4, UR10, 0x3 ;  /* 0x0000000a04067c11 */ /* 0x008fe4000f8218ff */
[----:B------:R-:W-:Y:S02]  /*12f0*/  IADD3 R2, P0, PT, R8, UR8, RZ ;  /* 0x0000000808027c10 */ /* 0x000fe4000ff1e0ff */
[----:B------:R-:W-:-:S02]  /*1300*/  LEA.HI.X R7, R4, UR11, R3, 0x3, P1 ;  /* 0x0000000b04077c11 */ /* 0x000fc400088f1c03 */
[----:B------:R-:W-:-:S03]  /*1310*/  IADD3.X R3, PT, PT, R10, UR9, RZ, P0, !PT ;  /* 0x000000090a037c10 */ /* 0x000fc600087fe4ff */
        /* <DEDUP_REMOVED lines=14> */
.L_x_25:
        /* <DEDUP_REMOVED lines=16> */
.L_x_30:


//--------------------- .nv.shared.reserved.0     --------------------------
	.section	.nv.shared.reserved.0,"aw",@nobits
	.weak		__nv_reservedSMEM_offset_0_alias
	.size		__nv_reservedSMEM_offset_0_alias, 0, 64
	.other		__nv_reservedSMEM_offset_0_alias,@"STO_CUDA_RESERVED_SHARED STV_DEFAULT"
__nv_reservedSMEM_offset_0_alias:
	.zero		0
	.zero		64


//--------------------- .nv.constant0._Z18per_element_kernelPlS_S_ll --------------------------
	.section	.nv.constant0._Z18per_element_kernelPlS_S_ll,"a",@progbits
	.sectionflags	@""
	.align	4
.nv.constant0._Z18per_element_kernelPlS_S_ll:
	.zero		936


//--------------------- .nv.constant0._Z21per_column_row_kernelPlS_S_ll --------------------------
	.section	.nv.constant0._Z21per_column_row_kernelPlS_S_ll,"a",@progbits
	.sectionflags	@""
	.align	4
.nv.constant0._Z21per_column_row_kernelPlS_S_ll:
	.zero		936


//--------------------- .nv.constant0._Z21per_row_column_kernelPlS_S_ll --------------------------
	.section	.nv.constant0._Z21per_row_column_kernelPlS_S_ll,"a",@progbits
	.sectionflags	@""
	.align	4
.nv.constant0._Z21per_row_column_kernelPlS_S_ll:
	.zero		936


//--------------------- SYMBOLS --------------------------

	.type		.nv.reservedSmem.offset0,@object
	.size		.nv.reservedSmem.offset0,0x4
